	.target	sm_90a

	.elftype	@"ET_EXEC"


//--------------------- .note.nv.tkinfo           --------------------------
	.section	.note.nv.tkinfo,"",@"SHT_NOTE"
	.sectionflags	@"SHF_NOTE_NV_TKINFO"
	.tkinfo
        /*0018*/ 	.word	0x00000002
        /*0030*/ 	.string	""
        /*0030*/ 	.string	"ptxas"
        /*0030*/ 	.string	"Cuda compilation tools, release 13.0, V13.0.88"
        /*0030*/ 	.string	"Build cuda_13.0.r13.0/compiler.36424714_0"
        /*0030*/ 	.string	"-arch sm_90a -m 64 "



//--------------------- .note.nv.cuinfo           --------------------------
	.section	.note.nv.cuinfo,"",@"SHT_NOTE"
	.sectionflags	@"SHF_NOTE_NV_CUINFO"
        /*0018*/ 	.short	0x0002
        /*001a*/ 	.short	0x005a
        /*001c*/ 	.short	0x0082
	.zero		2


//--------------------- .nv.info                  --------------------------
	.section	.nv.info,"",@"SHT_CUDA_INFO"
	.align	4


	//----- nvinfo : EIATTR_REGCOUNT
	.align		4
        /*0000*/ 	.byte	0x04, 0x2f
        /*0002*/ 	.short	(.L_15 - .L_14)
	.align		4
.L_14:
        /*0004*/ 	.word	index@(_ZN7cutlass13device_kernelINS_4gemm6kernel13GemmUniversalIN4cute5tupleIJiiiiEEENS1_10collective13CollectiveMmaINS1_34MainloopSm90TmaGmmaWarpSpecializedILi2ENS5_IJNS4_1CILi4EEENSA_ILi1EEESC_EEENS1_32KernelTmaWarpSpecializedPingpongEEENS5_IJNSA_ILi64EEENSA_ILi256EEENSA_ILi128EEEEEENS_10bfloat16_tENS5_IJlSC_lEEESK_SL_NS4_8TiledMMAINS4_8MMA_AtomIJNS4_4SM904GMMA28MMA_64x256x16_F32BF16BF16_SSILNSP_5MajorE0ELSR_0ELNSP_7ScaleInE1ELSS_1EEEEEENS4_6LayoutINS5_IJSC_SC_SC_EEENS5_IJNSA_ILi0EEESX_SX_EEEEENS5_IJNS4_10UnderscoreES10_S10_EEEEENS4_13SM90_TMA_LOADENS4_14ComposedLayoutINS4_7SwizzleILi3ELi4ELi3EEENS4_18smem_ptr_flag_bitsILi16EEENSV_INS5_IJNSA_ILi8EEESG_EEENS5_IJSG_SC_EEEEEEEvNS4_8identityENS4_23SM90_TMA_LOAD_MULTICASTES1D_vS1E_EENS_8epilogue10collective6detail29Sm90TmaWarpSpecializedAdapterINS1I_15DefaultEpilogueISK_SL_SL_NS1H_6thread17LinearCombinationISK_Li1EffLNS1M_9ScaleType4KindE0ELNS_15FloatRoundStyleE2ESK_EENS1_15EpilogueDefaultEEEEEvvEEEEvNT_6ParamsE)
        /*0008*/ 	.word	0x000000a8


	//----- nvinfo : EIATTR_FRAME_SIZE
	.align		4
.L_15:
        /*000c*/ 	.byte	0x04, 0x11
        /*000e*/ 	.short	(.L_17 - .L_16)
	.align		4
.L_16:
        /*0010*/ 	.word	index@(_ZN7cutlass13device_kernelINS_4gemm6kernel13GemmUniversalIN4cute5tupleIJiiiiEEENS1_10collective13CollectiveMmaINS1_34MainloopSm90TmaGmmaWarpSpecializedILi2ENS5_IJNS4_1CILi4EEENSA_ILi1EEESC_EEENS1_32KernelTmaWarpSpecializedPingpongEEENS5_IJNSA_ILi64EEENSA_ILi256EEENSA_ILi128EEEEEENS_10bfloat16_tENS5_IJlSC_lEEESK_SL_NS4_8TiledMMAINS4_8MMA_AtomIJNS4_4SM904GMMA28MMA_64x256x16_F32BF16BF16_SSILNSP_5MajorE0ELSR_0ELNSP_7ScaleInE1ELSS_1EEEEEENS4_6LayoutINS5_IJSC_SC_SC_EEENS5_IJNSA_ILi0EEESX_SX_EEEEENS5_IJNS4_10UnderscoreES10_S10_EEEEENS4_13SM90_TMA_LOADENS4_14ComposedLayoutINS4_7SwizzleILi3ELi4ELi3EEENS4_18smem_ptr_flag_bitsILi16EEENSV_INS5_IJNSA_ILi8EEESG_EEENS5_IJSG_SC_EEEEEEEvNS4_8identityENS4_23SM90_TMA_LOAD_MULTICASTES1D_vS1E_EENS_8epilogue10collective6detail29Sm90TmaWarpSpecializedAdapterINS1I_15DefaultEpilogueISK_SL_SL_NS1H_6thread17LinearCombinationISK_Li1EffLNS1M_9ScaleType4KindE0ELNS_15FloatRoundStyleE2ESK_EENS1_15EpilogueDefaultEEEEEvvEEEEvNT_6ParamsE)
        /*0014*/ 	.word	0x00000000


	//----- nvinfo : EIATTR_MIN_STACK_SIZE
	.align		4
.L_17:
        /*0018*/ 	.byte	0x04, 0x12
        /*001a*/ 	.short	(.L_19 - .L_18)
	.align		4
.L_18:
        /*001c*/ 	.word	index@(_ZN7cutlass13device_kernelINS_4gemm6kernel13GemmUniversalIN4cute5tupleIJiiiiEEENS1_10collective13CollectiveMmaINS1_34MainloopSm90TmaGmmaWarpSpecializedILi2ENS5_IJNS4_1CILi4EEENSA_ILi1EEESC_EEENS1_32KernelTmaWarpSpecializedPingpongEEENS5_IJNSA_ILi64EEENSA_ILi256EEENSA_ILi128EEEEEENS_10bfloat16_tENS5_IJlSC_lEEESK_SL_NS4_8TiledMMAINS4_8MMA_AtomIJNS4_4SM904GMMA28MMA_64x256x16_F32BF16BF16_SSILNSP_5MajorE0ELSR_0ELNSP_7ScaleInE1ELSS_1EEEEEENS4_6LayoutINS5_IJSC_SC_SC_EEENS5_IJNSA_ILi0EEESX_SX_EEEEENS5_IJNS4_10UnderscoreES10_S10_EEEEENS4_13SM90_TMA_LOADENS4_14ComposedLayoutINS4_7SwizzleILi3ELi4ELi3EEENS4_18smem_ptr_flag_bitsILi16EEENSV_INS5_IJNSA_ILi8EEESG_EEENS5_IJSG_SC_EEEEEEEvNS4_8identityENS4_23SM90_TMA_LOAD_MULTICASTES1D_vS1E_EENS_8epilogue10collective6detail29Sm90TmaWarpSpecializedAdapterINS1I_15DefaultEpilogueISK_SL_SL_NS1H_6thread17LinearCombinationISK_Li1EffLNS1M_9ScaleType4KindE0ELNS_15FloatRoundStyleE2ESK_EENS1_15EpilogueDefaultEEEEEvvEEEEvNT_6ParamsE)
        /*0020*/ 	.word	0x00000000
.L_19:


//--------------------- .nv.compat                --------------------------
	.section	.nv.compat,"",@"SHT_CUDA_COMPAT_INFO"
	.align	4
        /*0000*/ 	.byte	0x02, 0x09, 0x01, 0x00, 0x02, 0x02, 0x04, 0x00, 0x02, 0x05, 0x05, 0x00, 0x03, 0x07, 0x01, 0x01
        /*0010*/ 	.byte	0x02, 0x03, 0x01, 0x00, 0x02, 0x06, 0x01, 0x00, 0x04, 0x0b, 0x08, 0x00, 0x00, 0x00, 0x00, 0x00
        /*0020*/ 	.byte	0x00, 0x00, 0x00, 0x00


//--------------------- .nv.info._ZN7cutlass13device_kernelINS_4gemm6kernel13GemmUniversalIN4cute5tupleIJiiiiEEENS1_10collective13CollectiveMmaINS1_34MainloopSm90TmaGmmaWarpSpecializedILi2ENS5_IJNS4_1CILi4EEENSA_ILi1EEESC_EEENS1_32KernelTmaWarpSpecializedPingpongEEENS5_IJNSA_ILi64EEENSA_ILi256EEENSA_ILi128EEEEEENS_10bfloat16_tENS5_IJlSC_lEEESK_SL_NS4_8TiledMMAINS4_8MMA_AtomIJNS4_4SM904GMMA28MMA_64x256x16_F32BF16BF16_SSILNSP_5MajorE0ELSR_0ELNSP_7ScaleInE1ELSS_1EEEEEENS4_6LayoutINS5_IJSC_SC_SC_EEENS5_IJNSA_ILi0EEESX_SX_EEEEENS5_IJNS4_10UnderscoreES10_S10_EEEEENS4_13SM90_TMA_LOADENS4_14ComposedLayoutINS4_7SwizzleILi3ELi4ELi3EEENS4_18smem_ptr_flag_bitsILi16EEENSV_INS5_IJNSA_ILi8EEESG_EEENS5_IJSG_SC_EEEEEEEvNS4_8identityENS4_23SM90_TMA_LOAD_MULTICASTES1D_vS1E_EENS_8epilogue10collective6detail29Sm90TmaWarpSpecializedAdapterINS1I_15DefaultEpilogueISK_SL_SL_NS1H_6thread17LinearCombinationISK_Li1EffLNS1M_9ScaleType4KindE0ELNS_15FloatRoundStyleE2ESK_EENS1_15EpilogueDefaultEEEEEvvEEEEvNT_6ParamsE --------------------------
	.section	.nv.info._ZN7cutlass13device_kernelINS_4gemm6kernel13GemmUniversalIN4cute5tupleIJiiiiEEENS1_10collective13CollectiveMmaINS1_34MainloopSm90TmaGmmaWarpSpecializedILi2ENS5_IJNS4_1CILi4EEENSA_ILi1EEESC_EEENS1_32KernelTmaWarpSpecializedPingpongEEENS5_IJNSA_ILi64EEENSA_ILi256EEENSA_ILi128EEEEEENS_10bfloat16_tENS5_IJlSC_lEEESK_SL_NS4_8TiledMMAINS4_8MMA_AtomIJNS4_4SM904GMMA28MMA_64x256x16_F32BF16BF16_SSILNSP_5MajorE0ELSR_0ELNSP_7ScaleInE1ELSS_1EEEEEENS4_6LayoutINS5_IJSC_SC_SC_EEENS5_IJNSA_ILi0EEESX_SX_EEEEENS5_IJNS4_10UnderscoreES10_S10_EEEEENS4_13SM90_TMA_LOADENS4_14ComposedLayoutINS4_7SwizzleILi3ELi4ELi3EEENS4_18smem_ptr_flag_bitsILi16EEENSV_INS5_IJNSA_ILi8EEESG_EEENS5_IJSG_SC_EEEEEEEvNS4_8identityENS4_23SM90_TMA_LOAD_MULTICASTES1D_vS1E_EENS_8epilogue10collective6detail29Sm90TmaWarpSpecializedAdapterINS1I_15DefaultEpilogueISK_SL_SL_NS1H_6thread17LinearCombinationISK_Li1EffLNS1M_9ScaleType4KindE0ELNS_15FloatRoundStyleE2ESK_EENS1_15EpilogueDefaultEEEEEvvEEEEvNT_6ParamsE,"",@"SHT_CUDA_INFO"
	.sectionflags	@""
	.align	4


	//----- nvinfo : EIATTR_CUDA_API_VERSION
	.align		4
        /*0000*/ 	.byte	0x04, 0x37
        /*0002*/ 	.short	(.L_21 - .L_20)
.L_20:
        /*0004*/ 	.word	0x00000082


	//----- nvinfo : EIATTR_KPARAM_INFO
	.align		4
.L_21:
        /*0008*/ 	.byte	0x04, 0x17
        /*000a*/ 	.short	(.L_23 - .L_22)
.L_22:
        /*000c*/ 	.word	0x00000000
        /*0010*/ 	.short	0x0000
        /*0012*/ 	.short	0x0070
        /*0014*/ 	.byte	0x00, 0xf0, 0x01, 0x10


	//----- nvinfo : EIATTR_SPARSE_MMA_MASK
	.align		4
.L_23:
        /*0018*/ 	.byte	0x03, 0x50
        /*001a*/ 	.short	0x0000


	//----- nvinfo : EIATTR_MAXREG_COUNT
	.align		4
        /*001c*/ 	.byte	0x03, 0x1b
        /*001e*/ 	.short	0x00a8


	//----- nvinfo : EIATTR_NUM_BARRIERS
	.align		4
        /*0020*/ 	.byte	0x02, 0x4c
        /*0022*/ 	.byte	0x01
	.zero		1


	//----- nvinfo : EIATTR_EXTERNS
	.align		4
        /*0024*/ 	.byte	0x04, 0x0f
        /*0026*/ 	.short	(.L_25 - .L_24)


	//   ....[0]....
	.align		4
.L_24:
        /*0028*/ 	.word	index@(__assertfail)


	//----- nvinfo : EIATTR_MERCURY_ISA_VERSION
	.align		4
.L_25:
        /*002c*/ 	.byte	0x03, 0x5f
        /*002e*/ 	.short	0x0101


	//----- nvinfo : EIATTR_INT_WARP_WIDE_INSTR_OFFSETS
	.align		4
        /*0030*/ 	.byte	0x04, 0x31
        /*0032*/ 	.short	(.L_27 - .L_26)


	//   ....[0]....
.L_26:
        /*0034*/ 	.word	0x00000590


	//   ....[1]....
        /*0038*/ 	.word	0x000005d0


	//   ....[2]....
        /*003c*/ 	.word	0x00000660


	//   ....[3]....
        /*0040*/ 	.word	0x00000670


	//   ....[4]....
        /*0044*/ 	.word	0x00000690


	//   ....[5]....
        /*0048*/ 	.word	0x000006b0


	//   ....[6]....
        /*004c*/ 	.word	0x000007b0


	//   ....[7]....
        /*0050*/ 	.word	0x000007d0


	//   ....[8]....
        /*0054*/ 	.word	0x00002590


	//----- nvinfo : EIATTR_COOP_GROUP_MASK_REGIDS
	.align		4
.L_27:
        /*0058*/ 	.byte	0x04, 0x29
        /*005a*/ 	.short	(.L_29 - .L_28)


	//   ....[0]....
.L_28:
        /*005c*/ 	.word	0xffffffff


	//   ....[1]....
        /*0060*/ 	.word	0xffffffff


	//   ....[2]....
        /*0064*/ 	.word	0xffffffff


	//   ....[3]....
        /*0068*/ 	.word	0xffffffff


	//   ....[4]....
        /*006c*/ 	.word	0xffffffff


	//   ....[5]....
        /*0070*/ 	.word	0xffffffff


	//   ....[6]....
        /*0074*/ 	.word	0xffffffff


	//----- nvinfo : EIATTR_COOP_GROUP_INSTR_OFFSETS
	.align		4
.L_29:
        /*0078*/ 	.byte	0x04, 0x28
        /*007a*/ 	.short	(.L_31 - .L_30)


	//   ....[0]....
.L_30:
        /*007c*/ 	.word	0x00000060


	//   ....[1]....
        /*0080*/ 	.word	0x00000080


	//   ....[2]....
        /*0084*/ 	.word	0x00000180


	//   ....[3]....
        /*0088*/ 	.word	0x00000370


	//   ....[4]....
        /*008c*/ 	.word	0x000003c0


	//   ....[5]....
        /*0090*/ 	.word	0x00000560


	//   ....[6]....
        /*0094*/ 	.word	0x00000960


	//----- nvinfo : EIATTR_REG_RECONFIG
	.align		4
.L_31:
        /*0098*/ 	.byte	0x01, 0x54
	.zero		2


	//----- nvinfo : EIATTR_SYSCALL_OFFSETS
	.align		4
        /*009c*/ 	.byte	0x04, 0x46
        /*009e*/ 	.short	(.L_33 - .L_32)


	//   ....[0]....
.L_32:
        /*00a0*/ 	.word	0x000018b0


	//----- nvinfo : EIATTR_MBARRIER_INSTR_OFFSETS
	.align		4
.L_33:
        /*00a4*/ 	.byte	0x04, 0x39
        /*00a6*/ 	.short	(.L_35 - .L_34)


	//   ....[0]....
.L_34:
        /*00a8*/ 	.word	0x00000300
        /*00ac*/ 	.word	0x000000ff
        /*00b0*/ 	.word	0x00000000
        /*00b4*/ 	.short	0x0100
        /*00b6*/ 	.byte	0x07
	.zero		1


	//   ....[1]....
        /*00b8*/ 	.word	0x00000310
        /*00bc*/ 	.word	0x000000ff
        /*00c0*/ 	.word	0x00000010
        /*00c4*/ 	.short	0x0100
        /*00c6*/ 	.byte	0x07
	.zero		1


	//   ....[2]....
        /*00c8*/ 	.word	0x00000320
        /*00cc*/ 	.word	0x000000ff
        /*00d0*/ 	.word	0x00000008
        /*00d4*/ 	.short	0x0100
        /*00d6*/ 	.byte	0x07
	.zero		1


	//   ....[3]....
        /*00d8*/ 	.word	0x00000330
        /*00dc*/ 	.word	0x000000ff
        /*00e0*/ 	.word	0x00000018
        /*00e4*/ 	.short	0x0100
        /*00e6*/ 	.byte	0x07
	.zero		1


	//   ....[4]....
        /*00e8*/ 	.word	0x00000820
        /*00ec*/ 	.word	0x000000ff
        /*00f0*/ 	.word	0x00000050
        /*00f4*/ 	.short	0x0100
        /*00f6*/ 	.byte	0x0c
	.zero		1


	//   ....[5]....
        /*00f8*/ 	.word	0x00000880
        /*00fc*/ 	.word	0x000000ff
        /*0100*/ 	.word	0x00000058
        /*0104*/ 	.short	0x0100
        /*0106*/ 	.byte	0x0c
	.zero		1


	//   ....[6]....
        /*0108*/ 	.word	0x000008b0
        /*010c*/ 	.word	0x000000ff
        /*0110*/ 	.word	0x00000030
        /*0114*/ 	.short	0x0100
        /*0116*/ 	.byte	0x0d
	.zero		1


	//   ....[7]....
        /*0118*/ 	.word	0x000008f0
        /*011c*/ 	.word	0x000000ff
        /*0120*/ 	.word	0x00000038
        /*0124*/ 	.short	0x0100
        /*0126*/ 	.byte	0x0d
	.zero		1


	//   ....[8]....
        /*0128*/ 	.word	0x00000900
        /*012c*/ 	.word	0x000000ff
        /*0130*/ 	.word	0x00000040
        /*0134*/ 	.short	0x0100
        /*0136*/ 	.byte	0x0d
	.zero		1


	//   ....[9]....
        /*0138*/ 	.word	0x00000910
        /*013c*/ 	.word	0x000000ff
        /*0140*/ 	.word	0x00000048
        /*0144*/ 	.short	0x0100
        /*0146*/ 	.byte	0x0d
	.zero		1


	//   ....[10]....
        /*0148*/ 	.word	0x00001790
        /*014c*/ 	.word	0x0000009d
        /*0150*/ 	.word	0x00000000
        /*0154*/ 	.short	0x010a
        /*0156*/ 	.byte	0x2d
	.zero		1


	//   ....[11]....
        /*0158*/ 	.word	0x00001940
        /*015c*/ 	.word	0x00000003
        /*0160*/ 	.word	0x00000000
        /*0164*/ 	.short	0x010a
        /*0166*/ 	.byte	0x3f
	.zero		1


	//   ....[12]....
        /*0168*/ 	.word	0x000019a0
        /*016c*/ 	.word	0x00000003
        /*0170*/ 	.word	0x00000000
        /*0174*/ 	.short	0x010a
        /*0176*/ 	.byte	0x3f
	.zero		1


	//   ....[13]....
        /*0178*/ 	.word	0x00001f30
        /*017c*/ 	.word	0x000000ff
        /*0180*/ 	.word	0x00000000
        /*0184*/ 	.short	0x010a
        /*0186*/ 	.byte	0x07
	.zero		1


	//   ....[14]....
        /*0188*/ 	.word	0x00001f70
        /*018c*/ 	.word	0x000000ff
        /*0190*/ 	.word	0x00000000
        /*0194*/ 	.short	0x010a
        /*0196*/ 	.byte	0x07
	.zero		1


	//   ....[15]....
        /*0198*/ 	.word	0x00002410
        /*019c*/ 	.word	0x00000004
        /*01a0*/ 	.word	0x00000000
        /*01a4*/ 	.short	0x0101
        /*01a6*/ 	.byte	0x3f
	.zero		1


	//   ....[16]....
        /*01a8*/ 	.word	0x00002510
        /*01ac*/ 	.word	0x0000009e
        /*01b0*/ 	.word	0x00000000
        /*01b4*/ 	.short	0x0101
        /*01b6*/ 	.byte	0x2e
	.zero		1


	//   ....[17]....
        /*01b8*/ 	.word	0x00002610
        /*01bc*/ 	.word	0x00000000
        /*01c0*/ 	.word	0x00000000
        /*01c4*/ 	.short	0x0101
        /*01c6*/ 	.byte	0x3f
	.zero		1


	//   ....[18]....
        /*01c8*/ 	.word	0x000026d0
        /*01cc*/ 	.word	0x0000009d
        /*01d0*/ 	.word	0x00000010
        /*01d4*/ 	.short	0x010a
        /*01d6*/ 	.byte	0x2d
	.zero		1


	//   ....[19]....
        /*01d8*/ 	.word	0x0000a490
        /*01dc*/ 	.word	0x000000a0
        /*01e0*/ 	.word	0x00000000
        /*01e4*/ 	.short	0x0101
        /*01e6*/ 	.byte	0x2e
	.zero		1


	//   ....[20]....
        /*01e8*/ 	.word	0x0000aec0
        /*01ec*/ 	.word	0x0000000c
        /*01f0*/ 	.word	0x00000010
        /*01f4*/ 	.short	0x010a
        /*01f6*/ 	.byte	0x3f
	.zero		1


	//   ....[21]....
        /*01f8*/ 	.word	0x0000b340
        /*01fc*/ 	.word	0x00000003
        /*0200*/ 	.word	0x00000058
        /*0204*/ 	.short	0x0101
        /*0206*/ 	.byte	0x3f
	.zero		1


	//   ....[22]....
        /*0208*/ 	.word	0x0000bab0
        /*020c*/ 	.word	0x00000007
        /*0210*/ 	.word	0x00000000
        /*0214*/ 	.short	0x010a
        /*0216*/ 	.byte	0x3f
	.zero		1


	//   ....[23]....
        /*0218*/ 	.word	0x0000bb30
        /*021c*/ 	.word	0x00000003
        /*0220*/ 	.word	0x00000000
        /*0224*/ 	.short	0x010a
        /*0226*/ 	.byte	0x3f
	.zero		1


	//   ....[24]....
        /*0228*/ 	.word	0x0000bb90
        /*022c*/ 	.word	0x0000009f
        /*0230*/ 	.word	0x00000000
        /*0234*/ 	.short	0x010a
        /*0236*/ 	.byte	0x3f
	.zero		1


	//   ....[25]....
        /*0238*/ 	.word	0x0000bbe0
        /*023c*/ 	.word	0x00000003
        /*0240*/ 	.word	0x00000000
        /*0244*/ 	.short	0x010a
        /*0246*/ 	.byte	0x3f
	.zero		1


	//   ....[26]....
        /*0248*/ 	.word	0x0000bc40
        /*024c*/ 	.word	0x00000005
        /*0250*/ 	.word	0x00000000
        /*0254*/ 	.short	0x010a
        /*0256*/ 	.byte	0x3f
	.zero		1


	//   ....[27]....
        /*0258*/ 	.word	0x0000bc90
        /*025c*/ 	.word	0x0000009f
        /*0260*/ 	.word	0x00000010
        /*0264*/ 	.short	0x010a
        /*0266*/ 	.byte	0x3f
	.zero		1


	//   ....[28]....
        /*0268*/ 	.word	0x0000bd60
        /*026c*/ 	.word	0x0000000c
        /*0270*/ 	.word	0x00000010
        /*0274*/ 	.short	0x010a
        /*0276*/ 	.byte	0x3f
	.zero		1


	//   ....[29]....
        /*0278*/ 	.word	0x0000be30
        /*027c*/ 	.word	0x00000007
        /*0280*/ 	.word	0x00000000
        /*0284*/ 	.short	0x010a
        /*0286*/ 	.byte	0x3f
	.zero		1


	//----- nvinfo : EIATTR_NUM_MBARRIERS
	.align		4
.L_35:
        /*0288*/ 	.byte	0x03, 0x38
        /*028a*/ 	.short	0x000a


	//----- nvinfo : EIATTR_EXIT_INSTR_OFFSETS
	.align		4
        /*028c*/ 	.byte	0x04, 0x1c
        /*028e*/ 	.short	(.L_37 - .L_36)


	//   ....[0]....
.L_36:
        /*0290*/ 	.word	0x00001470


	//   ....[1]....
        /*0294*/ 	.word	0x000014d0


	//   ....[2]....
        /*0298*/ 	.word	0x0000aba0


	//   ....[3]....
        /*029c*/ 	.word	0x0000abd0


	//   ....[4]....
        /*02a0*/ 	.word	0x0000bb80


	//----- nvinfo : EIATTR_MAX_THREADS
	.align		4
.L_37:
        /*02a4*/ 	.byte	0x04, 0x05
        /*02a6*/ 	.short	(.L_39 - .L_38)
.L_38:
        /*02a8*/ 	.word	0x00000180
        /*02ac*/ 	.word	0x00000001
        /*02b0*/ 	.word	0x00000001


	//----- nvinfo : EIATTR_CRS_STACK_SIZE
	.align		4
.L_39:
        /*02b4*/ 	.byte	0x04, 0x1e
        /*02b6*/ 	.short	(.L_41 - .L_40)
.L_40:
        /*02b8*/ 	.word	0x00000000


	//----- nvinfo : EIATTR_CBANK_PARAM_SIZE
	.align		4
.L_41:
        /*02bc*/ 	.byte	0x03, 0x19
        /*02be*/ 	.short	0x0470


	//----- nvinfo : EIATTR_PARAM_CBANK
	.align		4
        /*02c0*/ 	.byte	0x04, 0x0a
        /*02c2*/ 	.short	(.L_43 - .L_42)
	.align		4
.L_42:
        /*02c4*/ 	.word	index@(.nv.constant0._ZN7cutlass13device_kernelINS_4gemm6kernel13GemmUniversalIN4cute5tupleIJiiiiEEENS1_10collective13CollectiveMmaINS1_34MainloopSm90TmaGmmaWarpSpecializedILi2ENS5_IJNS4_1CILi4EEENSA_ILi1EEESC_EEENS1_32KernelTmaWarpSpecializedPingpongEEENS5_IJNSA_ILi64EEENSA_ILi256EEENSA_ILi128EEEEEENS_10bfloat16_tENS5_IJlSC_lEEESK_SL_NS4_8TiledMMAINS4_8MMA_AtomIJNS4_4SM904GMMA28MMA_64x256x16_F32BF16BF16_SSILNSP_5MajorE0ELSR_0ELNSP_7ScaleInE1ELSS_1EEEEEENS4_6LayoutINS5_IJSC_SC_SC_EEENS5_IJNSA_ILi0EEESX_SX_EEEEENS5_IJNS4_10UnderscoreES10_S10_EEEEENS4_13SM90_TMA_LOADENS4_14ComposedLayoutINS4_7SwizzleILi3ELi4ELi3EEENS4_18smem_ptr_flag_bitsILi16EEENSV_INS5_IJNSA_ILi8EEESG_EEENS5_IJSG_SC_EEEEEEEvNS4_8identityENS4_23SM90_TMA_LOAD_MULTICASTES1D_vS1E_EENS_8epilogue10collective6detail29Sm90TmaWarpSpecializedAdapterINS1I_15DefaultEpilogueISK_SL_SL_NS1H_6thread17LinearCombinationISK_Li1EffLNS1M_9ScaleType4KindE0ELNS_15FloatRoundStyleE2ESK_EENS1_15EpilogueDefaultEEEEEvvEEEEvNT_6ParamsE)
        /*02c8*/ 	.short	0x0210
        /*02ca*/ 	.short	0x0470


	//----- nvinfo : EIATTR_SW_WAR
	.align		4
.L_43:
        /*02cc*/ 	.byte	0x04, 0x36
        /*02ce*/ 	.short	(.L_45 - .L_44)
.L_44:
        /*02d0*/ 	.word	0x00000008
.L_45:


//--------------------- .nv.callgraph             --------------------------
	.section	.nv.callgraph,"",@"SHT_CUDA_CALLGRAPH"
	.align	4
	.sectionentsize	8
	.align		4
        /*0000*/ 	.word	0x00000000
	.align		4
        /*0004*/ 	.word	0xffffffff
	.align		4
        /*0008*/ 	.word	index@(_ZN7cutlass13device_kernelINS_4gemm6kernel13GemmUniversalIN4cute5tupleIJiiiiEEENS1_10collective13CollectiveMmaINS1_34MainloopSm90TmaGmmaWarpSpecializedILi2ENS5_IJNS4_1CILi4EEENSA_ILi1EEESC_EEENS1_32KernelTmaWarpSpecializedPingpongEEENS5_IJNSA_ILi64EEENSA_ILi256EEENSA_ILi128EEEEEENS_10bfloat16_tENS5_IJlSC_lEEESK_SL_NS4_8TiledMMAINS4_8MMA_AtomIJNS4_4SM904GMMA28MMA_64x256x16_F32BF16BF16_SSILNSP_5MajorE0ELSR_0ELNSP_7ScaleInE1ELSS_1EEEEEENS4_6LayoutINS5_IJSC_SC_SC_EEENS5_IJNSA_ILi0EEESX_SX_EEEEENS5_IJNS4_10UnderscoreES10_S10_EEEEENS4_13SM90_TMA_LOADENS4_14ComposedLayoutINS4_7SwizzleILi3ELi4ELi3EEENS4_18smem_ptr_flag_bitsILi16EEENSV_INS5_IJNSA_ILi8EEESG_EEENS5_IJSG_SC_EEEEEEEvNS4_8identityENS4_23SM90_TMA_LOAD_MULTICASTES1D_vS1E_EENS_8epilogue10collective6detail29Sm90TmaWarpSpecializedAdapterINS1I_15DefaultEpilogueISK_SL_SL_NS1H_6thread17LinearCombinationISK_Li1EffLNS1M_9ScaleType4KindE0ELNS_15FloatRoundStyleE2ESK_EENS1_15EpilogueDefaultEEEEEvvEEEEvNT_6ParamsE)
	.align		4
        /*000c*/ 	.word	index@(__assertfail)
	.align		4
        /*0010*/ 	.word	0x00000000
	.align		4
        /*0014*/ 	.word	0xfffffffe
	.align		4
        /*0018*/ 	.word	0x00000000
	.align		4
        /*001c*/ 	.word	0xfffffffd
	.align		4
        /*0020*/ 	.word	0x00000000
	.align		4
        /*0024*/ 	.word	0xfffffffc


//--------------------- .nv.constant4             --------------------------
	.section	.nv.constant4,"a",@progbits
	.align	8
	.align		8
.nv.constant4:
        /*0000*/ 	.dword	__assertfail
	.align		8
        /*0008*/ 	.dword	__unnamed_1
	.align		8
        /*0010*/ 	.dword	_ZN40_INTERNAL_17fdb71d_4_k_cu_766fcc73_283754cuda3std3__45__cpo5beginE
	.align		8
        /*0018*/ 	.dword	_ZN40_INTERNAL_17fdb71d_4_k_cu_766fcc73_283754cuda3std3__45__cpo3endE
	.align		8
        /*0020*/ 	.dword	_ZN40_INTERNAL_17fdb71d_4_k_cu_766fcc73_283754cuda3std3__45__cpo6cbeginE
	.align		8
        /*0028*/ 	.dword	_ZN40_INTERNAL_17fdb71d_4_k_cu_766fcc73_283754cuda3std3__45__cpo4cendE
	.align		8
        /*0030*/ 	.dword	_ZN40_INTERNAL_17fdb71d_4_k_cu_766fcc73_283754cuda3std3__442_GLOBAL__N__17fdb71d_4_k_cu_766fcc73_283756ignoreE
	.align		8
        /*0038*/ 	.dword	_ZN40_INTERNAL_17fdb71d_4_k_cu_766fcc73_283754cuda3std3__419piecewise_constructE
	.align		8
        /*0040*/ 	.dword	_ZN40_INTERNAL_17fdb71d_4_k_cu_766fcc73_283754cuda3std3__48in_placeE
	.align		8
        /*0048*/ 	.dword	_ZN40_INTERNAL_17fdb71d_4_k_cu_766fcc73_283754cuda3std6ranges3__45__cpo4swapE
	.align		8
        /*0050*/ 	.dword	_ZN40_INTERNAL_17fdb71d_4_k_cu_766fcc73_283754cuda3std6ranges3__45__cpo9iter_moveE
	.align		8
        /*0058*/ 	.dword	_ZN40_INTERNAL_17fdb71d_4_k_cu_766fcc73_283754cute7productE
	.align		8
        /*0060*/ 	.dword	_ZN40_INTERNAL_17fdb71d_4_k_cu_766fcc73_283754cute1_E
	.align		8
        /*0068*/ 	.dword	$str$22
	.align		8
        /*0070*/ 	.dword	$str$23


//--------------------- .text._ZN7cutlass13device_kernelINS_4gemm6kernel13GemmUniversalIN4cute5tupleIJiiiiEEENS1_10collective13CollectiveMmaINS1_34MainloopSm90TmaGmmaWarpSpecializedILi2ENS5_IJNS4_1CILi4EEENSA_ILi1EEESC_EEENS1_32KernelTmaWarpSpecializedPingpongEEENS5_IJNSA_ILi64EEENSA_ILi256EEENSA_ILi128EEEEEENS_10bfloat16_tENS5_IJlSC_lEEESK_SL_NS4_8TiledMMAINS4_8MMA_AtomIJNS4_4SM904GMMA28MMA_64x256x16_F32BF16BF16_SSILNSP_5MajorE0ELSR_0ELNSP_7ScaleInE1ELSS_1EEEEEENS4_6LayoutINS5_IJSC_SC_SC_EEENS5_IJNSA_ILi0EEESX_SX_EEEEENS5_IJNS4_10UnderscoreES10_S10_EEEEENS4_13SM90_TMA_LOADENS4_14ComposedLayoutINS4_7SwizzleILi3ELi4ELi3EEENS4_18smem_ptr_flag_bitsILi16EEENSV_INS5_IJNSA_ILi8EEESG_EEENS5_IJSG_SC_EEEEEEEvNS4_8identityENS4_23SM90_TMA_LOAD_MULTICASTES1D_vS1E_EENS_8epilogue10collective6detail29Sm90TmaWarpSpecializedAdapterINS1I_15DefaultEpilogueISK_SL_SL_NS1H_6thread17LinearCombinationISK_Li1EffLNS1M_9ScaleType4KindE0ELNS_15FloatRoundStyleE2ESK_EENS1_15EpilogueDefaultEEEEEvvEEEEvNT_6ParamsE --------------------------
	.section	.text._ZN7cutlass13device_kernelINS_4gemm6kernel13GemmUniversalIN4cute5tupleIJiiiiEEENS1_10collective13CollectiveMmaINS1_34MainloopSm90TmaGmmaWarpSpecializedILi2ENS5_IJNS4_1CILi4EEENSA_ILi1EEESC_EEENS1_32KernelTmaWarpSpecializedPingpongEEENS5_IJNSA_ILi64EEENSA_ILi256EEENSA_ILi128EEEEEENS_10bfloat16_tENS5_IJlSC_lEEESK_SL_NS4_8TiledMMAINS4_8MMA_AtomIJNS4_4SM904GMMA28MMA_64x256x16_F32BF16BF16_SSILNSP_5MajorE0ELSR_0ELNSP_7ScaleInE1ELSS_1EEEEEENS4_6LayoutINS5_IJSC_SC_SC_EEENS5_IJNSA_ILi0EEESX_SX_EEEEENS5_IJNS4_10UnderscoreES10_S10_EEEEENS4_13SM90_TMA_LOADENS4_14ComposedLayoutINS4_7SwizzleILi3ELi4ELi3EEENS4_18smem_ptr_flag_bitsILi16EEENSV_INS5_IJNSA_ILi8EEESG_EEENS5_IJSG_SC_EEEEEEEvNS4_8identityENS4_23SM90_TMA_LOAD_MULTICASTES1D_vS1E_EENS_8epilogue10collective6detail29Sm90TmaWarpSpecializedAdapterINS1I_15DefaultEpilogueISK_SL_SL_NS1H_6thread17LinearCombinationISK_Li1EffLNS1M_9ScaleType4KindE0ELNS_15FloatRoundStyleE2ESK_EENS1_15EpilogueDefaultEEEEEvvEEEEvNT_6ParamsE,"ax",@progbits
	.align	128
.text._ZN7cutlass13device_kernelINS_4gemm6kernel13GemmUniversalIN4cute5tupleIJiiiiEEENS1_10collective13CollectiveMmaINS1_34MainloopSm90TmaGmmaWarpSpecializedILi2ENS5_IJNS4_1CILi4EEENSA_ILi1EEESC_EEENS1_32KernelTmaWarpSpecializedPingpongEEENS5_IJNSA_ILi64EEENSA_ILi256EEENSA_ILi128EEEEEENS_10bfloat16_tENS5_IJlSC_lEEESK_SL_NS4_8TiledMMAINS4_8MMA_AtomIJNS4_4SM904GMMA28MMA_64x256x16_F32BF16BF16_SSILNSP_5MajorE0ELSR_0ELNSP_7ScaleInE1ELSS_1EEEEEENS4_6LayoutINS5_IJSC_SC_SC_EEENS5_IJNSA_ILi0EEESX_SX_EEEEENS5_IJNS4_10UnderscoreES10_S10_EEEEENS4_13SM90_TMA_LOADENS4_14ComposedLayoutINS4_7SwizzleILi3ELi4ELi3EEENS4_18smem_ptr_flag_bitsILi16EEENSV_INS5_IJNSA_ILi8EEESG_EEENS5_IJSG_SC_EEEEEEEvNS4_8identityENS4_23SM90_TMA_LOAD_MULTICASTES1D_vS1E_EENS_8epilogue10collective6detail29Sm90TmaWarpSpecializedAdapterINS1I_15DefaultEpilogueISK_SL_SL_NS1H_6thread17LinearCombinationISK_Li1EffLNS1M_9ScaleType4KindE0ELNS_15FloatRoundStyleE2ESK_EENS1_15EpilogueDefaultEEEEEvvEEEEvNT_6ParamsE:
        .type           _ZN7cutlass13device_kernelINS_4gemm6kernel13GemmUniversalIN4cute5tupleIJiiiiEEENS1_10collective13CollectiveMmaINS1_34MainloopSm90TmaGmmaWarpSpecializedILi2ENS5_IJNS4_1CILi4EEENSA_ILi1EEESC_EEENS1_32KernelTmaWarpSpecializedPingpongEEENS5_IJNSA_ILi64EEENSA_ILi256EEENSA_ILi128EEEEEENS_10bfloat16_tENS5_IJlSC_lEEESK_SL_NS4_8TiledMMAINS4_8MMA_AtomIJNS4_4SM904GMMA28MMA_64x256x16_F32BF16BF16_SSILNSP_5MajorE0ELSR_0ELNSP_7ScaleInE1ELSS_1EEEEEENS4_6LayoutINS5_IJSC_SC_SC_EEENS5_IJNSA_ILi0EEESX_SX_EEEEENS5_IJNS4_10UnderscoreES10_S10_EEEEENS4_13SM90_TMA_LOADENS4_14ComposedLayoutINS4_7SwizzleILi3ELi4ELi3EEENS4_18smem_ptr_flag_bitsILi16EEENSV_INS5_IJNSA_ILi8EEESG_EEENS5_IJSG_SC_EEEEEEEvNS4_8identityENS4_23SM90_TMA_LOAD_MULTICASTES1D_vS1E_EENS_8epilogue10collective6detail29Sm90TmaWarpSpecializedAdapterINS1I_15DefaultEpilogueISK_SL_SL_NS1H_6thread17LinearCombinationISK_Li1EffLNS1M_9ScaleType4KindE0ELNS_15FloatRoundStyleE2ESK_EENS1_15EpilogueDefaultEEEEEvvEEEEvNT_6ParamsE,@function
        .size           _ZN7cutlass13device_kernelINS_4gemm6kernel13GemmUniversalIN4cute5tupleIJiiiiEEENS1_10collective13CollectiveMmaINS1_34MainloopSm90TmaGmmaWarpSpecializedILi2ENS5_IJNS4_1CILi4EEENSA_ILi1EEESC_EEENS1_32KernelTmaWarpSpecializedPingpongEEENS5_IJNSA_ILi64EEENSA_ILi256EEENSA_ILi128EEEEEENS_10bfloat16_tENS5_IJlSC_lEEESK_SL_NS4_8TiledMMAINS4_8MMA_AtomIJNS4_4SM904GMMA28MMA_64x256x16_F32BF16BF16_SSILNSP_5MajorE0ELSR_0ELNSP_7ScaleInE1ELSS_1EEEEEENS4_6LayoutINS5_IJSC_SC_SC_EEENS5_IJNSA_ILi0EEESX_SX_EEEEENS5_IJNS4_10UnderscoreES10_S10_EEEEENS4_13SM90_TMA_LOADENS4_14ComposedLayoutINS4_7SwizzleILi3ELi4ELi3EEENS4_18smem_ptr_flag_bitsILi16EEENSV_INS5_IJNSA_ILi8EEESG_EEENS5_IJSG_SC_EEEEEEEvNS4_8identityENS4_23SM90_TMA_LOAD_MULTICASTES1D_vS1E_EENS_8epilogue10collective6detail29Sm90TmaWarpSpecializedAdapterINS1I_15DefaultEpilogueISK_SL_SL_NS1H_6thread17LinearCombinationISK_Li1EffLNS1M_9ScaleType4KindE0ELNS_15FloatRoundStyleE2ESK_EENS1_15EpilogueDefaultEEEEEvvEEEEvNT_6ParamsE,(.L_x_324 - _ZN7cutlass13device_kernelINS_4gemm6kernel13GemmUniversalIN4cute5tupleIJiiiiEEENS1_10collective13CollectiveMmaINS1_34MainloopSm90TmaGmmaWarpSpecializedILi2ENS5_IJNS4_1CILi4EEENSA_ILi1EEESC_EEENS1_32KernelTmaWarpSpecializedPingpongEEENS5_IJNSA_ILi64EEENSA_ILi256EEENSA_ILi128EEEEEENS_10bfloat16_tENS5_IJlSC_lEEESK_SL_NS4_8TiledMMAINS4_8MMA_AtomIJNS4_4SM904GMMA28MMA_64x256x16_F32BF16BF16_SSILNSP_5MajorE0ELSR_0ELNSP_7ScaleInE1ELSS_1EEEEEENS4_6LayoutINS5_IJSC_SC_SC_EEENS5_IJNSA_ILi0EEESX_SX_EEEEENS5_IJNS4_10UnderscoreES10_S10_EEEEENS4_13SM90_TMA_LOADENS4_14ComposedLayoutINS4_7SwizzleILi3ELi4ELi3EEENS4_18smem_ptr_flag_bitsILi16EEENSV_INS5_IJNSA_ILi8EEESG_EEENS5_IJSG_SC_EEEEEEEvNS4_8identityENS4_23SM90_TMA_LOAD_MULTICASTES1D_vS1E_EENS_8epilogue10collective6detail29Sm90TmaWarpSpecializedAdapterINS1I_15DefaultEpilogueISK_SL_SL_NS1H_6thread17LinearCombinationISK_Li1EffLNS1M_9ScaleType4KindE0ELNS_15FloatRoundStyleE2ESK_EENS1_15EpilogueDefaultEEEEEvvEEEEvNT_6ParamsE)
        .other          _ZN7cutlass13device_kernelINS_4gemm6kernel13GemmUniversalIN4cute5tupleIJiiiiEEENS1_10collective13CollectiveMmaINS1_34MainloopSm90TmaGmmaWarpSpecializedILi2ENS5_IJNS4_1CILi4EEENSA_ILi1EEESC_EEENS1_32KernelTmaWarpSpecializedPingpongEEENS5_IJNSA_ILi64EEENSA_ILi256EEENSA_ILi128EEEEEENS_10bfloat16_tENS5_IJlSC_lEEESK_SL_NS4_8TiledMMAINS4_8MMA_AtomIJNS4_4SM904GMMA28MMA_64x256x16_F32BF16BF16_SSILNSP_5MajorE0ELSR_0ELNSP_7ScaleInE1ELSS_1EEEEEENS4_6LayoutINS5_IJSC_SC_SC_EEENS5_IJNSA_ILi0EEESX_SX_EEEEENS5_IJNS4_10UnderscoreES10_S10_EEEEENS4_13SM90_TMA_LOADENS4_14ComposedLayoutINS4_7SwizzleILi3ELi4ELi3EEENS4_18smem_ptr_flag_bitsILi16EEENSV_INS5_IJNSA_ILi8EEESG_EEENS5_IJSG_SC_EEEEEEEvNS4_8identityENS4_23SM90_TMA_LOAD_MULTICASTES1D_vS1E_EENS_8epilogue10collective6detail29Sm90TmaWarpSpecializedAdapterINS1I_15DefaultEpilogueISK_SL_SL_NS1H_6thread17LinearCombinationISK_Li1EffLNS1M_9ScaleType4KindE0ELNS_15FloatRoundStyleE2ESK_EENS1_15EpilogueDefaultEEEEEvvEEEEvNT_6ParamsE,@"STO_CUDA_ENTRY STV_DEFAULT"
_ZN7cutlass13device_kernelINS_4gemm6kernel13GemmUniversalIN4cute5tupleIJiiiiEEENS1_10collective13CollectiveMmaINS1_34MainloopSm90TmaGmmaWarpSpecializedILi2ENS5_IJNS4_1CILi4EEENSA_ILi1EEESC_EEENS1_32KernelTmaWarpSpecializedPingpongEEENS5_IJNSA_ILi64EEENSA_ILi256EEENSA_ILi128EEEEEENS_10bfloat16_tENS5_IJlSC_lEEESK_SL_NS4_8TiledMMAINS4_8MMA_AtomIJNS4_4SM904GMMA28MMA_64x256x16_F32BF16BF16_SSILNSP_5MajorE0ELSR_0ELNSP_7ScaleInE1ELSS_1EEEEEENS4_6LayoutINS5_IJSC_SC_SC_EEENS5_IJNSA_ILi0EEESX_SX_EEEEENS5_IJNS4_10UnderscoreES10_S10_EEEEENS4_13SM90_TMA_LOADENS4_14ComposedLayoutINS4_7SwizzleILi3ELi4ELi3EEENS4_18smem_ptr_flag_bitsILi16EEENSV_INS5_IJNSA_ILi8EEESG_EEENS5_IJSG_SC_EEEEEEEvNS4_8identityENS4_23SM90_TMA_LOAD_MULTICASTES1D_vS1E_EENS_8epilogue10collective6detail29Sm90TmaWarpSpecializedAdapterINS1I_15DefaultEpilogueISK_SL_SL_NS1H_6thread17LinearCombinationISK_Li1EffLNS1M_9ScaleType4KindE0ELNS_15FloatRoundStyleE2ESK_EENS1_15EpilogueDefaultEEEEEvvEEEEvNT_6ParamsE:
[----:B------:R-:W0:Y:S01]  /*0000*/  LDC R1, c[0x0][0x28] ;  /* 0x00000a00ff017b82 */ /* 0x000e220000000800 */
[----:B------:R-:W1:Y:S01]  /*0010*/  S2R R3, SR_TID.X ;  /* 0x0000000000037919 */ /* 0x000e620000002100 */
[----:B------:R-:W-:Y:S01]  /*0020*/  ELECT P0, URZ, PT ;  /* 0x00000000003f782f */ /* 0x000fe20003800000 */
[----:B------:R-:W-:Y:S01]  /*0030*/  BSSY B0, `(.L_x_0) ;  /* 0x0000014000007945 */ /* 0x000fe20003800000 */
[--C-:B-1----:R-:W-:Y:S02]  /*0040*/  SHF.R.U32.HI R0, RZ, 0x5, R3.reuse ;  /* 0x00000005ff007819 */ /* 0x102fe40000011603 */
[----:B------:R-:W-:-:S03]  /*0050*/  SHF.R.U32.HI R5, RZ, 0x7, R3 ;  /* 0x00000007ff057819 */ /* 0x000fc60000011603 */
[----:B------:R-:W1:Y:S02]  /*0060*/  SHFL.IDX PT, R2, R0, RZ, 0x1f ;  /* 0x00001fff00027589 */ /* 0x000e6400000e0000 */
[----:B-1----:R-:W-:Y:S02]  /*0070*/  R2UR UR6, R2 ;  /* 0x00000000020672ca */ /* 0x002fe400000e0000 */
[----:B------:R1:W2:Y:S11]  /*0080*/  SHFL.IDX PT, R2, R5, RZ, 0x1f ;  /* 0x00001fff05027589 */ /* 0x0002b600000e0000 */
[----:B------:R-:W-:-:S02]  /*0090*/  USHF.R.S32.HI UR4, URZ, 0x1f, UR6 ;  /* 0x0000001f3f047899 */ /* 0x000fc40008011406 */
[----:B------:R-:W-:Y:S02]  /*00a0*/  ISETP.NE.OR P0, PT, RZ, UR6, !P0 ;  /* 0x00000006ff007c0c */ /* 0x000fe4000c705670 */
[----:B------:R-:W-:-:S04]  /*00b0*/  ULEA.HI UR4, UR4, UR6, URZ, 0x2 ;  /* 0x0000000604047291 */ /* 0x000fc8000f8f103f */
[----:B------:R-:W-:-:S04]  /*00c0*/  ULOP3.LUT UR4, UR4, 0xfffffffc, URZ, 0xc0, !UPT ;  /* 0xfffffffc04047892 */ /* 0x000fc8000f8ec03f */
[----:B------:R-:W-:-:S03]  /*00d0*/  UIADD3 UR6, UR6, -UR4, URZ ;  /* 0x8000000406067290 */ /* 0x000fc6000fffe03f */
[----:B012---:R-:W-:Y:S09]  /*00e0*/  @P0 BRA `(.L_x_1) ;  /* 0x0000000000200947 */ /* 0x007ff20003800000 */
[----:B------:R-:W-:Y:S02]  /*00f0*/  ULDC.64 UR4, c[0x0][0x198] ;  /* 0x0000660000047ab9 */ /* 0x000fe40000000a00 */
[----:B------:R-:W-:Y:S02]  /*0100*/  UIADD3 UR8, UP0, UR4, 0xf0, URZ ;  /* 0x000000f004087890 */ /* 0x000fe4000ff1e03f */
[----:B------:R-:W-:Y:S02]  /*0110*/  UIADD3 UR4, UP1, UR4, 0x1f0, URZ ;  /* 0x000001f004047890 */ /* 0x000fe4000ff3e03f */
[----:B------:R-:W-:Y:S02]  /*0120*/  UIADD3.X UR9, URZ, UR5, URZ, UP0, !UPT ;  /* 0x000000053f097290 */ /* 0x000fe400087fe43f */
[----:B------:R-:W-:-:S07]  /*0130*/  UIADD3.X UR5, URZ, UR5, URZ, UP1, !UPT ;  /* 0x000000053f057290 */ /* 0x000fce0008ffe43f */
[----:B------:R0:W-:Y:S02]  /*0140*/  UTMACCTL.PF [UR8] ;  /* 0x00000000080079b9 */ /* 0x0001e40008040000 */
[----:B------:R0:W-:Y:S02]  /*0150*/  UTMACCTL.PF [UR4] ;  /* 0x00000000040079b9 */ /* 0x0001e40008040000 */
[----:B0-----:R-:W-:Y:S01]  /*0160*/  NOP ;  /* 0x0000000000007918 */ /* 0x001fe20000000000 */
.L_x_1:
[----:B------:R-:W-:Y:S05]  /*0170*/  BSYNC B0 ;  /* 0x0000000000007941 */ /* 0x000fea0003800000 */
.L_x_0:
[----:B------:R-:W0:Y:S01]  /*0180*/  SHFL.IDX PT, R6, R0, RZ, 0x1f ;  /* 0x00001fff00067589 */ /* 0x000e2200000e0000 */
[----:B------:R-:W-:Y:S01]  /*0190*/  R2UR UR19, R2 ;  /* 0x00000000021372ca */ /* 0x000fe200000e0000 */
[----:B------:R-:W-:-:S04]  /*01a0*/  UISETP.NE.AND UP0, UPT, UR6, 0x3, UPT ;  /* 0x000000030600788c */ /* 0x000fc8000bf05270 */
[----:B------:R-:W-:-:S08]  /*01b0*/  UISETP.EQ.OR UP0, UPT, UR6, URZ, !UP0 ;  /* 0x0000003f0600728c */ /* 0x000fd0000c702670 */
[----:B------:R-:W-:Y:S02]  /*01c0*/  UIADD3 UR14, UR19, -0x1, URZ ;  /* 0xffffffff130e7890 */ /* 0x000fe4000fffe03f */
[----:B------:R-:W-:Y:S02]  /*01d0*/  UISETP.EQ.AND UP0, UPT, UR19, URZ, UP0 ;  /* 0x0000003f1300728c */ /* 0x000fe40008702270 */
[----:B------:R-:W-:Y:S02]  /*01e0*/  UISETP.GE.U32.AND UP1, UPT, UR14, 0x2, UPT ;  /* 0x000000020e00788c */ /* 0x000fe4000bf26070 */
[----:B------:R-:W-:Y:S01]  /*01f0*/  USEL UR42, URZ, 0x1, !UP0 ;  /* 0x000000013f2a7887 */ /* 0x000fe2000c000000 */
[----:B0-----:R-:W-:-:S03]  /*0200*/  ISETP.NE.AND P0, PT, R6, RZ, PT ;  /* 0x000000ff0600720c */ /* 0x001fc60003f05270 */
[----:B------:R-:W-:-:S10]  /*0210*/  USEL UR42, UR42, 0x2, UP1 ;  /* 0x000000022a2a7887 */ /* 0x000fd40008800000 */
[----:B------:R-:W-:Y:S05]  /*0220*/  @P0 BRA `(.L_x_2) ;  /* 0x0000000000480947 */ /* 0x000fea0003800000 */
[----:B------:R-:W0:Y:S01]  /*0230*/  S2UR UR7, SR_CgaCtaId ;  /* 0x00000000000779c3 */ /* 0x000e220000008800 */
[----:B------:R-:W-:Y:S01]  /*0240*/  UMOV UR4, 0x400 ;  /* 0x0000040000047882 */ /* 0x000fe20000000000 */
[----:B------:R-:W-:Y:S01]  /*0250*/  UMOV UR5, 0x1 ;  /* 0x0000000100057882 */ /* 0x000fe20000000000 */
[----:B------:R-:W-:Y:S01]  /*0260*/  UMOV UR8, 0x4 ;  /* 0x0000000400087882 */ /* 0x000fe20000000000 */
[----:B------:R-:W-:Y:S01]  /*0270*/  ELECT P0, URZ, PT ;  /* 0x00000000003f782f */ /* 0x000fe20003800000 */
[----:B------:R-:W-:-:S04]  /*0280*/  UIADD3 UR8, -UR8, 0x100000, URZ ;  /* 0x0010000008087890 */ /* 0x000fc8000fffe13f */
[----:B------:R-:W-:Y:S02]  /*0290*/  USHF.L.U32 UR9, UR8, 0xb, URZ ;  /* 0x0000000b08097899 */ /* 0x000fe4000800063f */
[----:B------:R-:W-:Y:S02]  /*02a0*/  USHF.L.U32 UR8, UR8, 0x1, URZ ;  /* 0x0000000108087899 */ /* 0x000fe4000800063f */
[----:B0-----:R-:W-:Y:S02]  /*02b0*/  ULEA UR7, UR7, UR4, 0x18 ;  /* 0x0000000407077291 */ /* 0x001fe4000f8ec03f */
[----:B------:R-:W-:-:S04]  /*02c0*/  UIADD3 UR4, -UR5, 0x100000, URZ ;  /* 0x0010000005047890 */ /* 0x000fc8000fffe13f */
[----:B------:R-:W-:Y:S02]  /*02d0*/  USHF.L.U32 UR5, UR4, 0xb, URZ ;  /* 0x0000000b04057899 */ /* 0x000fe4000800063f */
[----:B------:R-:W-:Y:S01]  /*02e0*/  USHF.L.U32 UR4, UR4, 0x1, URZ ;  /* 0x0000000104047899 */ /* 0x000fe2000800063f */
[----:B------:R-:W0:Y:S11]  /*02f0*/  FENCE.VIEW.ASYNC.S ;  /* 0x00000000000073c6 */ /* 0x000e360000000000 */
[----:B0-----:R0:W1:Y:S01]  /*0300*/  SYNCS.EXCH.64 URZ, [UR7], UR4 ;  /* 0x00000004073f75b2 */ /* 0x0010620008000100 */
[----:B------:R0:W2:Y:S01]  /*0310*/  SYNCS.EXCH.64 URZ, [UR7+0x10], UR8 ;  /* 0x00001008073f75b2 */ /* 0x0000a20008000100 */
[----:B------:R0:W3:Y:S01]  /*0320*/  SYNCS.EXCH.64 URZ, [UR7+0x8], UR4 ;  /* 0x00000804073f75b2 */ /* 0x0000e20008000100 */
[----:B------:R0:W4:Y:S01]  /*0330*/  SYNCS.EXCH.64 URZ, [UR7+0x18], UR8 ;  /* 0x00001808073f75b2 */ /* 0x0001220008000100 */
[----:B------:R-:W-:Y:S01]  /*0340*/  NOP ;  /* 0x0000000000007918 */ /* 0x000fe20000000000 */
.L_x_2:
[----:B------:R-:W5:Y:S01]  /*0350*/  S2UR UR15, SR_CTAID.X ;  /* 0x00000000000f79c3 */ /* 0x000f620000002500 */
[----:B------:R-:W-:Y:S01]  /*0360*/  SHF.R.S32.HI R2, RZ, 0x1f, R3 ;  /* 0x0000001fff027819 */ /* 0x000fe20000011403 */
[----:B------:R-:W1:Y:S01]  /*0370*/  SHFL.IDX PT, R12, R0, RZ, 0x1f ;  /* 0x00001fff000c7589 */ /* 0x000e6200000e0000 */
[----:B0-----:R-:W-:Y:S01]  /*0380*/  ULDC UR4, c[0x0][0x150] ;  /* 0x0000540000047ab9 */ /* 0x001fe20000000800 */
[----:B------:R-:W-:Y:S02]  /*0390*/  SHF.R.S32.HI R11, RZ, 0x1f, R6 ;  /* 0x0000001fff0b7819 */ /* 0x000fe40000011406 */
[----:B------:R-:W-:Y:S02]  /*03a0*/  ELECT P0, URZ, PT ;  /* 0x00000000003f782f */ /* 0x000fe40003800000 */
[----:B------:R-:W-:Y:S01]  /*03b0*/  LEA.HI R2, R2, R3, RZ, 0x7 ;  /* 0x0000000302027211 */ /* 0x000fe200078f38ff */
[----:B------:R-:W0:Y:S01]  /*03c0*/  SHFL.IDX PT, R8, R0, RZ, 0x1f ;  /* 0x00001fff00087589 */ /* 0x000e2200000e0000 */
[----:B------:R-:W2:Y:S01]  /*03d0*/  S2UR UR8, SR_CTAID.Y ;  /* 0x00000000000879c3 */ /* 0x000ea20000002600 */
[----:B------:R-:W-:-:S02]  /*03e0*/  LEA.HI R11, R11, R6, RZ, 0x2 ;  /* 0x000000060b0b7211 */ /* 0x000fc400078f10ff */
[----:B------:R-:W-:Y:S02]  /*03f0*/  ELECT P1, URZ, PT ;  /* 0x00000000003f782f */ /* 0x000fe40003820000 */
[----:B------:R-:W-:Y:S01]  /*0400*/  LOP3.LUT R2, R2, 0xffffff80, RZ, 0xc0, !PT ;  /* 0xffffff8002027812 */ /* 0x000fe200078ec0ff */
[----:B------:R-:W-:Y:S01]  /*0410*/  ULDC UR5, c[0x0][0x154] ;  /* 0x0000550000057ab9 */ /* 0x000fe20000000800 */
[----:B------:R-:W-:Y:S01]  /*0420*/  LOP3.LUT R11, R11, 0x3ffffffc, RZ, 0xc0, !PT ;  /* 0x3ffffffc0b0b7812 */ /* 0x000fe200078ec0ff */
[----:B------:R-:W-:Y:S01]  /*0430*/  ULDC UR7, c[0x0][0x144] ;  /* 0x0000510000077ab9 */ /* 0x000fe20000000800 */
[----:B------:R-:W-:Y:S01]  /*0440*/  UMOV UR18, 0x80 ;  /* 0x0000008000127882 */ /* 0x000fe20000000000 */
[----:B------:R-:W-:Y:S01]  /*0450*/  IMAD.IADD R4, R3, 0x1, -R2 ;  /* 0x0000000103047824 */ /* 0x000fe200078e0a02 */
[----:B------:R-:W-:Y:S01]  /*0460*/  NOP ;  /* 0x0000000000007918 */ /* 0x000fe20000000000 */
[----:B------:R-:W-:Y:S01]  /*0470*/  IMAD.IADD R11, R6, 0x1, -R11 ;  /* 0x00000001060b7824 */ /* 0x000fe200078e0a0b */
[----:B------:R-:W-:Y:S01]  /*0480*/  NOP ;  /* 0x0000000000007918 */ /* 0x000fe20000000000 */
[----:B------:R-:W-:Y:S01]  /*0490*/  ULDC UR17, c[0x0][0x148] ;  /* 0x0000520000117ab9 */ /* 0x000fe20000000800 */
[----:B------:R-:W-:Y:S01]  /*04a0*/  SHF.R.S32.HI R9, RZ, 0x1f, R4 ;  /* 0x0000001fff097819 */ /* 0x000fe20000011404 */
[----:B------:R-:W-:Y:S01]  /*04b0*/  IMAD.MOV.U32 R152, RZ, RZ, 0x1 ;  /* 0x00000001ff987424 */ /* 0x000fe200078e00ff */
[----:B------:R-:W-:-:S02]  /*04c0*/  ISETP.NE.AND P2, PT, RZ, UR19, PT ;  /* 0x00000013ff007c0c */ /* 0x000fc4000bf45270 */
[----:B-----5:R-:W-:Y:S02]  /*04d0*/  I2FP.F32.U32 R10, UR15 ;  /* 0x0000000f000a7c45 */ /* 0x020fe40008201000 */
[----:B------:R-:W-:Y:S02]  /*04e0*/  LEA.HI R2, R9, R4, RZ, 0x3 ;  /* 0x0000000409027211 */ /* 0x000fe400078f18ff */
[----:B-1----:R-:W-:Y:S01]  /*04f0*/  ISETP.NE.OR P0, PT, R12, RZ, !P0 ;  /* 0x000000ff0c00720c */ /* 0x002fe20004705670 */
[----:B------:R-:W-:Y:S01]  /*0500*/  FMUL R10, R10, UR4 ;  /* 0x000000040a0a7c20 */ /* 0x000fe20008400000 */
[--C-:B------:R-:W-:Y:S02]  /*0510*/  SHF.R.S32.HI R7, RZ, 0x3, R2.reuse ;  /* 0x00000003ff077819 */ /* 0x100fe40000011402 */
[----:B------:R-:W-:Y:S02]  /*0520*/  SHF.R.S32.HI R2, RZ, 0x1f, R2 ;  /* 0x0000001fff027819 */ /* 0x000fe40000011402 */
[----:B0-----:R-:W-:Y:S01]  /*0530*/  ISETP.NE.OR P1, PT, R8, RZ, !P1 ;  /* 0x000000ff0800720c */ /* 0x001fe20004f25670 */
[----:B------:R-:W0:Y:S01]  /*0540*/  F2I.U32.TRUNC.NTZ R10, R10 ;  /* 0x0000000a000a7305 */ /* 0x000e22000020f000 */
[----:B------:R-:W-:Y:S01]  /*0550*/  LEA.HI R2, R2, R7, RZ, 0x2 ;  /* 0x0000000702027211 */ /* 0x000fe200078f10ff */
[----:B------:R1:W1:Y:S01]  /*0560*/  SHFL.IDX PT, R8, R5, RZ, 0x1f ;  /* 0x00001fff05087589 */ /* 0x00026200000e0000 */
[----:B--2---:R-:W-:-:S02]  /*0570*/  I2FP.F32.U32 R0, UR8 ;  /* 0x0000000800007c45 */ /* 0x004fc40008201000 */
[----:B------:R-:W-:Y:S01]  /*0580*/  LOP3.LUT R2, R2, 0xfffffffc, RZ, 0xc0, !PT ;  /* 0xfffffffc02027812 */ /* 0x000fe200078ec0ff */
[----:B------:R-:W-:Y:S02]  /*0590*/  VOTEU.ALL UP0, P0 ;  /* 0x00000000003f7886 */ /* 0x000fe40000000000 */
[----:B------:R-:W-:Y:S02]  /*05a0*/  FMUL R0, R0, UR5 ;  /* 0x0000000500007c20 */ /* 0x000fe40008400000 */
[----:B------:R-:W-:Y:S01]  /*05b0*/  IMAD.IADD R2, R7, 0x1, -R2 ;  /* 0x0000000107027824 */ /* 0x000fe200078e0a02 */
[----:B------:R-:W2:Y:S01]  /*05c0*/  @!UP0 S2UR UR11, SR_CgaCtaId ;  /* 0x00000000000b89c3 */ /* 0x000ea20000008800 */
[----:B------:R-:W-:Y:S01]  /*05d0*/  VOTEU.ALL UP1, P1 ;  /* 0x00000000003f7886 */ /* 0x000fe20000820000 */
[----:B------:R-:W-:Y:S01]  /*05e0*/  @!UP0 UMOV UR10, 0x400 ;  /* 0x00000400000a8882 */ /* 0x000fe20000000000 */
[----:B------:R-:W-:Y:S01]  /*05f0*/  IMAD R2, R11, 0x4, R2 ;  /* 0x000000040b027824 */ /* 0x000fe200078e0202 */
[----:B0-----:R-:W-:Y:S01]  /*0600*/  R2UR UR4, R10 ;  /* 0x000000000a0472ca */ /* 0x001fe200000e0000 */
[----:B------:R-:W0:Y:S01]  /*0610*/  F2I.U32.TRUNC.NTZ R0, R0 ;  /* 0x0000000000007305 */ /* 0x000e22000020f000 */
[----:B------:R-:W-:Y:S01]  /*0620*/  @!UP1 UMOV UR13, 0x400 ;  /* 0x00000400000d9882 */ /* 0x000fe20000000000 */
[C---:B------:R-:W-:Y:S01]  /*0630*/  IMAD.SHL.U32 R153, R2.reuse, 0x4, RZ ;  /* 0x0000000402997824 */ /* 0x040fe200078e00ff */
[----:B------:R-:W-:Y:S01]  /*0640*/  SHF.R.S32.HI R7, RZ, 0x1f, R2 ;  /* 0x0000001fff077819 */ /* 0x000fe20000011402 */
[----:B------:R-:W5:Y:S01]  /*0650*/  @!UP1 S2UR UR16, SR_CgaCtaId ;  /* 0x00000000001099c3 */ /* 0x000f620000008800 */
[----:B------:R-:W-:Y:S01]  /*0660*/  VOTEU.ALL UP2, P1 ;  /* 0x00000000003f7886 */ /* 0x000fe20000840000 */
[----:B------:R-:W-:Y:S01]  /*0670*/  VOTEU.ALL UP3, P1 ;  /* 0x00000000003f7886 */ /* 0x000fe20000860000 */
[----:B------:R-:W-:Y:S01]  /*0680*/  LEA.HI R7, R7, R2, RZ, 0x2 ;  /* 0x0000000207077211 */ /* 0x000fe200078f10ff */
[----:B------:R-:W-:Y:S01]  /*0690*/  VOTEU.ALL UP4, P1 ;  /* 0x00000000003f7886 */ /* 0x000fe20000880000 */
[----:B------:R-:W-:Y:S01]  /*06a0*/  LOP3.LUT R153, R2, 0xc, R153, 0x78, !PT ;  /* 0x0000000c02997812 */ /* 0x000fe200078e7899 */
[----:B------:R-:W-:Y:S01]  /*06b0*/  VOTEU.ALL UP5, P1 ;  /* 0x00000000003f7886 */ /* 0x000fe200008a0000 */
[----:B------:R-:W-:Y:S01]  /*06c0*/  LOP3.LUT R7, R7, 0xfffffffc, RZ, 0xc0, !PT ;  /* 0xfffffffc07077812 */ /* 0x000fe200078ec0ff */
[----:B------:R-:W-:Y:S01]  /*06d0*/  UIADD3 UR4, -UR4, URZ, URZ ;  /* 0x0000003f04047290 */ /* 0x000fe2000fffe13f */
[----:B0-----:R-:W-:-:S03]  /*06e0*/  R2UR UR9, R0 ;  /* 0x00000000000972ca */ /* 0x001fc600000e0000 */
[----:B------:R-:W-:Y:S01]  /*06f0*/  IMAD.IADD R7, R2, 0x1, -R7 ;  /* 0x0000000102077824 */ /* 0x000fe200078e0a07 */
[----:B------:R-:W-:Y:S01]  /*0700*/  UIMAD UR7, UR7, UR4, UR15 ;  /* 0x00000004070772a4 */ /* 0x000fe2000f8e020f */
[----:B------:R-:W0:Y:S01]  /*0710*/  LDC R2, c[0x0][0x140] ;  /* 0x00005000ff027b82 */ /* 0x000e220000000800 */
[----:B--2---:R-:W-:Y:S01]  /*0720*/  @!UP0 ULEA UR12, UR11, UR10, 0x18 ;  /* 0x0000000a0b0c8291 */ /* 0x004fe2000f8ec03f */
[----:B------:R-:W-:Y:S01]  /*0730*/  UMOV UR4, 0x20 ;  /* 0x0000002000047882 */ /* 0x000fe20000000000 */
[----:B------:R-:W-:-:S04]  /*0740*/  @!UP1 UIADD3 UR10, -UR18, 0x100000, URZ ;  /* 0x00100000120a9890 */ /* 0x000fc8000fffe13f */
[----:B------:R-:W-:Y:S02]  /*0750*/  @!UP1 USHF.L.U32 UR11, UR10, 0xb, URZ ;  /* 0x0000000b0a0b9899 */ /* 0x000fe4000800063f */
[----:B------:R-:W-:Y:S01]  /*0760*/  @!UP1 USHF.L.U32 UR10, UR10, 0x1, URZ ;  /* 0x000000010a0a9899 */ /* 0x000fe2000800063f */
[----:B------:R-:W-:Y:S01]  /*0770*/  ISETP.NE.AND P3, PT, R7, UR7, PT ;  /* 0x0000000707007c0c */ /* 0x000fe2000bf65270 */
[----:B------:R-:W-:-:S04]  /*0780*/  @!UP0 UIADD3 UR4, -UR4, 0x100000, URZ ;  /* 0x0010000004048890 */ /* 0x000fc8000fffe13f */
[----:B------:R-:W-:Y:S02]  /*0790*/  @!UP0 USHF.L.U32 UR5, UR4, 0xb, URZ ;  /* 0x0000000b04058899 */ /* 0x000fe4000800063f */
[----:B------:R-:W-:Y:S01]  /*07a0*/  @!UP0 USHF.L.U32 UR4, UR4, 0x1, URZ ;  /* 0x0000000104048899 */ /* 0x000fe2000800063f */
[----:B------:R-:W-:Y:S01]  /*07b0*/  VOTEU.ALL UP0, P0 ;  /* 0x00000000003f7886 */ /* 0x000fe20000000000 */
[----:B-----5:R-:W-:Y:S01]  /*07c0*/  @!UP1 ULEA UR13, UR16, UR13, 0x18 ;  /* 0x0000000d100d9291 */ /* 0x020fe2000f8ec03f */
[----:B------:R-:W-:Y:S01]  /*07d0*/  VOTEU.ALL UP1, P0 ;  /* 0x00000000003f7886 */ /* 0x000fe20000020000 */
[----:B------:R-:W-:Y:S01]  /*07e0*/  UIADD3 UR9, -UR9, URZ, URZ ;  /* 0x0000003f09097290 */ /* 0x000fe2000fffe13f */
[----:B------:R-:W-:Y:S02]  /*07f0*/  LOP3.LUT P0, RZ, R4, 0x7, RZ, 0xc0, !PT ;  /* 0x0000000704ff7812 */ /* 0x000fe4000780c0ff */
[----:B------:R-:W-:Y:S01]  /*0800*/  @P3 SHF.R.S32.HI R0, RZ, 0x1f, R153 ;  /* 0x0000001fff003819 */ /* 0x000fe20000011499 */
[----:B------:R-:W2:Y:S04]  /*0810*/  FENCE.VIEW.ASYNC.S ;  /* 0x00000000000073c6 */ /* 0x000ea80000000000 */
[----:B--2---:R-:W2:Y:S01]  /*0820*/  @!UP0 SYNCS.EXCH.64 URZ, [UR12+0x50], UR4 ;  /* 0x000050040c3f85b2 */ /* 0x004ea20008000100 */
[----:B------:R-:W-:-:S02]  /*0830*/  ISETP.LT.U32.AND P0, PT, R153, 0x4, !P0 ;  /* 0x000000049900780c */ /* 0x000fc40004701070 */
[----:B------:R-:W-:Y:S02]  /*0840*/  @P3 LEA.HI R0, R0, R153, RZ, 0x2 ;  /* 0x0000009900003211 */ /* 0x000fe400078f10ff */
[----:B0-----:R-:W-:Y:S02]  /*0850*/  ISETP.EQ.U32.AND P1, PT, R2, 0x1, PT ;  /* 0x000000010200780c */ /* 0x001fe40003f22070 */
[----:B------:R-:W-:Y:S02]  /*0860*/  @P3 SHF.R.S32.HI R0, RZ, 0x2, R0 ;  /* 0x00000002ff003819 */ /* 0x000fe40000011400 */
[----:B-1----:R-:W-:Y:S01]  /*0870*/  SEL R5, RZ, 0x1, !P0 ;  /* 0x00000001ff057807 */ /* 0x002fe20004000000 */
[----:B------:R0:W1:Y:S01]  /*0880*/  @!UP1 SYNCS.EXCH.64 URZ, [UR12+0x58], UR4 ;  /* 0x000058040c3f95b2 */ /* 0x0000620008000100 */
[----:B------:R-:W-:Y:S01]  /*0890*/  NOP ;  /* 0x0000000000007918 */ /* 0x000fe20000000000 */
[----:B0-----:R-:W-:Y:S01]  /*08a0*/  UIMAD UR4, UR17, UR9, UR8 ;  /* 0x00000009110472a4 */ /* 0x001fe2000f8e0208 */
[----:B------:R0:W0:Y:S05]  /*08b0*/  @!UP2 SYNCS.EXCH.64 URZ, [UR13+0x30], UR10 ;  /* 0x0000300a0d3fa5b2 */ /* 0x00002a0008000100 */
[----:B------:R-:W-:-:S04]  /*08c0*/  @P3 ISETP.NE.AND P4, PT, R0, UR4, PT ;  /* 0x0000000400003c0c */ /* 0x000fc8000bf85270 */
[----:B------:R-:W-:-:S04]  /*08d0*/  @P3 SEL R152, RZ, 0x1, P4 ;  /* 0x00000001ff983807 */ /* 0x000fc80002000000 */
[----:B------:R-:W-:Y:S01]  /*08e0*/  LOP3.LUT R152, R152, R5, RZ, 0xc0, !PT ;  /* 0x0000000598987212 */ /* 0x000fe200078ec0ff */
[----:B------:R0:W0:Y:S01]  /*08f0*/  @!UP3 SYNCS.EXCH.64 URZ, [UR13+0x38], UR10 ;  /* 0x0000380a0d3fb5b2 */ /* 0x0000220008000100 */
[----:B------:R0:W0:Y:S01]  /*0900*/  @!UP4 SYNCS.EXCH.64 URZ, [UR13+0x40], UR10 ;  /* 0x0000400a0d3fc5b2 */ /* 0x0000220008000100 */
[----:B------:R0:W0:Y:S01]  /*0910*/  @!UP5 SYNCS.EXCH.64 URZ, [UR13+0x48], UR10 ;  /* 0x0000480a0d3fd5b2 */ /* 0x0000220008000100 */
[----:B------:R-:W-:Y:S01]  /*0920*/  NOP ;  /* 0x0000000000007918 */ /* 0x000fe20000000000 */
[----:B--2---:R-:W-:Y:S05]  /*0930*/  @!P1 BRA `(.L_x_3) ;  /* 0x0000000000089947 */ /* 0x004fea0003800000 */
[----:B01-34-:R-:W-:Y:S01]  /*0940*/  UCGABAR_ARV ;  /* 0x00000000000079c7 */ /* 0x01bfe20008000000 */
[----:B------:R-:W-:Y:S05]  /*0950*/  BRA `(.L_x_4) ;  /* 0x0000000000047947 */ /* 0x000fea0003800000 */
.L_x_3:
[----:B01-34-:R-:W-:Y:S01]  /*0960*/  NOP ;  /* 0x0000000000007918 */ /* 0x01bfe20000000000 */
.L_x_4:
[----:B------:R-:W-:Y:S01]  /*0970*/  ULDC.64 UR4, c[0x0][0x598] ;  /* 0x0001660000047ab9 */ /* 0x000fe20000000a00 */
[----:B------:R-:W-:Y:S01]  /*0980*/  ULDC.64 UR50, c[0x0][0x208] ;  /* 0x0000820000327ab9 */ /* 0x000fe20000000a00 */
[----:B------:R-:W-:-:S04]  /*0990*/  ISETP.NE.U32.AND P0, PT, RZ, UR4, PT ;  /* 0x00000004ff007c0c */ /* 0x000fc8000bf05070 */
[----:B------:R-:W-:-:S13]  /*09a0*/  ISETP.NE.AND.EX P0, PT, RZ, UR5, PT, P0 ;  /* 0x00000005ff007c0c */ /* 0x000fda000bf05300 */
[----:B------:R-:W-:Y:S05]  /*09b0*/  @!P0 BRA `(.L_x_5) ;  /* 0x00000000001c8947 */ /* 0x000fea0003800000 */
[----:B------:R-:W0:Y:S02]  /*09c0*/  LDC.64 R6, c[0x0][0x598] ;  /* 0x00016600ff067b82 */ /* 0x000e240000000a00 */
[----:B0-----:R-:W2:Y:S02]  /*09d0*/  LDG.E.64 R6, desc[UR50][R6.64] ;  /* 0x0000003206067981 */ /* 0x001ea4000c1e1b00 */
[----:B--2---:R-:W-:-:S04]  /*09e0*/  ISETP.NE.U32.AND P0, PT, R6, RZ, PT ;  /* 0x000000ff0600720c */ /* 0x004fc80003f05070 */
[----:B------:R-:W-:-:S13]  /*09f0*/  ISETP.NE.AND.EX P0, PT, R7, RZ, PT, P0 ;  /* 0x000000ff0700720c */ /* 0x000fda0003f05300 */
[----:B------:R-:W-:Y:S05]  /*0a00*/  @!P0 BRA `(.L_x_5) ;  /* 0x0000000000088947 */ /* 0x000fea0003800000 */
[----:B------:R0:W5:Y:S01]  /*0a10*/  LD.E R23, desc[UR50][R6.64] ;  /* 0x0000003206177980 */ /* 0x000162000c101900 */
[----:B------:R-:W-:Y:S05]  /*0a20*/  BRA `(.L_x_6) ;  /* 0x0000000000247947 */ /* 0x000fea0003800000 */
.L_x_5:
[----:B------:R-:W-:Y:S02]  /*0a30*/  ULDC.64 UR4, c[0x0][0x588] ;  /* 0x0001620000047ab9 */ /* 0x000fe40000000a00 */
[----:B------:R-:W-:-:S04]  /*0a40*/  ISETP.NE.U32.AND P0, PT, RZ, UR4, PT ;  /* 0x00000004ff007c0c */ /* 0x000fc8000bf05070 */
[----:B------:R-:W-:-:S13]  /*0a50*/  ISETP.NE.AND.EX P0, PT, RZ, UR5, PT, P0 ;  /* 0x00000005ff007c0c */ /* 0x000fda000bf05300 */
[----:B------:R-:W-:Y:S05]  /*0a60*/  @!P0 BRA `(.L_x_7) ;  /* 0x00000000000c8947 */ /* 0x000fea0003800000 */
[----:B------:R-:W0:Y:S02]  /*0a70*/  LDC.64 R6, c[0x0][0x588] ;  /* 0x00016200ff067b82 */ /* 0x000e240000000a00 */
[----:B0-----:R1:W5:Y:S01]  /*0a80*/  LDG.E R23, desc[UR50][R6.64] ;  /* 0x0000003206177981 */ /* 0x001362000c1e1900 */
[----:B------:R-:W-:Y:S05]  /*0a90*/  BRA `(.L_x_6) ;  /* 0x0000000000087947 */ /* 0x000fea0003800000 */
.L_x_7:
[----:B------:R-:W-:Y:S02]  /*0aa0*/  ULDC UR4, c[0x0][0x580] ;  /* 0x0001600000047ab9 */ /* 0x000fe40000000800 */
[----:B------:R-:W-:-:S07]  /*0ab0*/  IMAD.U32 R23, RZ, RZ, UR4 ;  /* 0x00000004ff177e24 */ /* 0x000fce000f8e00ff */
.L_x_6:
[----:B------:R-:W-:Y:S02]  /*0ac0*/  ULDC.64 UR4, c[0x0][0x5a0] ;  /* 0x0001680000047ab9 */ /* 0x000fe40000000a00 */
[----:B------:R-:W-:-:S04]  /*0ad0*/  ISETP.NE.U32.AND P0, PT, RZ, UR4, PT ;  /* 0x00000004ff007c0c */ /* 0x000fc8000bf05070 */
[----:B------:R-:W-:-:S13]  /*0ae0*/  ISETP.NE.AND.EX P0, PT, RZ, UR5, PT, P0 ;  /* 0x00000005ff007c0c */ /* 0x000fda000bf05300 */
[----:B------:R-:W-:Y:S05]  /*0af0*/  @!P0 BRA `(.L_x_8) ;  /* 0x00000000001c8947 */ /* 0x000fea0003800000 */
[----:B01----:R-:W0:Y:S02]  /*0b00*/  LDC.64 R6, c[0x0][0x5a0] ;  /* 0x00016800ff067b82 */ /* 0x003e240000000a00 */
[----:B0-----:R-:W2:Y:S02]  /*0b10*/  LDG.E.64 R6, desc[UR50][R6.64] ;  /* 0x0000003206067981 */ /* 0x001ea4000c1e1b00 */
[----:B--2---:R-:W-:-:S04]  /*0b20*/  ISETP.NE.U32.AND P0, PT, R6, RZ, PT ;  /* 0x000000ff0600720c */ /* 0x004fc80003f05070 */
[----:B------:R-:W-:-:S13]  /*0b30*/  ISETP.NE.AND.EX P0, PT, R7, RZ, PT, P0 ;  /* 0x000000ff0700720c */ /* 0x000fda0003f05300 */
[----:B------:R-:W-:Y:S05]  /*0b40*/  @!P0 BRA `(.L_x_8) ;  /* 0x0000000000088947 */ /* 0x000fea0003800000 */
[----:B------:R0:W5:Y:S01]  /*0b50*/  LD.E R22, desc[UR50][R6.64] ;  /* 0x0000003206167980 */ /* 0x000162000c101900 */
[----:B------:R-:W-:Y:S05]  /*0b60*/  BRA `(.L_x_9) ;  /* 0x0000000000247947 */ /* 0x000fea0003800000 */
.L_x_8:
[----:B------:R-:W-:Y:S02]  /*0b70*/  ULDC.64 UR4, c[0x0][0x590] ;  /* 0x0001640000047ab9 */ /* 0x000fe40000000a00 */
[----:B------:R-:W-:-:S04]  /*0b80*/  ISETP.NE.U32.AND P0, PT, RZ, UR4, PT ;  /* 0x00000004ff007c0c */ /* 0x000fc8000bf05070 */
[----:B------:R-:W-:-:S13]  /*0b90*/  ISETP.NE.AND.EX P0, PT, RZ, UR5, PT, P0 ;  /* 0x00000005ff007c0c */ /* 0x000fda000bf05300 */
[----:B------:R-:W-:Y:S05]  /*0ba0*/  @!P0 BRA `(.L_x_10) ;  /* 0x00000000000c8947 */ /* 0x000fea0003800000 */
[----:B01----:R-:W0:Y:S02]  /*0bb0*/  LDC.64 R6, c[0x0][0x590] ;  /* 0x00016400ff067b82 */ /* 0x003e240000000a00 */
[----:B0-----:R1:W5:Y:S01]  /*0bc0*/  LDG.E R22, desc[UR50][R6.64] ;  /* 0x0000003206167981 */ /* 0x001362000c1e1900 */
[----:B------:R-:W-:Y:S05]  /*0bd0*/  BRA `(.L_x_9) ;  /* 0x0000000000087947 */ /* 0x000fea0003800000 */
.L_x_10:
[----:B------:R-:W-:Y:S02]  /*0be0*/  ULDC UR4, c[0x0][0x584] ;  /* 0x0001610000047ab9 */ /* 0x000fe40000000800 */
[----:B------:R-:W-:-:S07]  /*0bf0*/  IMAD.U32 R22, RZ, RZ, UR4 ;  /* 0x00000004ff167e24 */ /* 0x000fce000f8e00ff */
.L_x_9:
[----:B------:R-:W-:Y:S01]  /*0c00*/  ULDC UR4, c[0x0][0x65c] ;  /* 0x0001970000047ab9 */ /* 0x000fe20000000800 */
[----:B01----:R-:W0:Y:S01]  /*0c10*/  LDC.64 R6, c[0x0][0x650] ;  /* 0x00019400ff067b82 */ /* 0x003e220000000a00 */
[----:B------:R-:W-:Y:S01]  /*0c20*/  UISETP.NE.AND UP2, UPT, UR4, 0x1, UPT ;  /* 0x000000010400788c */ /* 0x000fe2000bf45270 */
[----:B------:R-:W-:Y:S01]  /*0c30*/  IMAD.MOV.U32 R18, RZ, RZ, -0x1 ;  /* 0xffffffffff127424 */ /* 0x000fe200078e00ff */
[----:B------:R-:W-:Y:S01]  /*0c40*/  UISETP.NE.AND UP0, UPT, UR19, 0x2, UPT ;  /* 0x000000021300788c */ /* 0x000fe2000bf05270 */
[----:B------:R-:W-:Y:S01]  /*0c50*/  IMAD.MOV.U32 R2, RZ, RZ, -0x1 ;  /* 0xffffffffff027424 */ /* 0x000fe200078e00ff */
[----:B------:R-:W-:Y:S01]  /*0c60*/  UP2UR UR40, UPR, URZ, 0x4 ;  /* 0x000000043f287883 */ /* 0x000fe20008000000 */
[----:B------:R-:W-:-:S06]  /*0c70*/  IMAD.MOV.U32 R19, RZ, RZ, -0x1 ;  /* 0xffffffffff137424 */ /* 0x000fcc00078e00ff */
[----:B------:R-:W-:Y:S01]  /*0c80*/  @UP2 ULDC UR12, c[0x0][0x10] ;  /* 0x00000400000c2ab9 */ /* 0x000fe20000000800 */
[----:B------:R-:W-:Y:S01]  /*0c90*/  @UP2 UMOV UR4, UR8 ;  /* 0x0000000800042c82 */ /* 0x000fe20008000000 */
[----:B------:R-:W-:Y:S01]  /*0ca0*/  @UP2 UMOV UR5, URZ ;  /* 0x0000003f00052c82 */ /* 0x000fe20008000000 */
[----:B------:R-:W-:Y:S01]  /*0cb0*/  @!UP2 ULDC UR16, c[0x0][0xc] ;  /* 0x000003000010aab9 */ /* 0x000fe20000000800 */
[----:B------:R-:W-:Y:S01]  /*0cc0*/  @UP2 UIMAD.WIDE.U32 UR12, UR15, UR12, UR4 ;  /* 0x0000000c0f0c22a5 */ /* 0x000fe2000f8e0004 */
[----:B------:R-:W-:Y:S02]  /*0cd0*/  ULDC UR10, c[0x0][0xc] ;  /* 0x00000300000a7ab9 */ /* 0x000fe40000000800 */
[----:B------:R-:W-:Y:S01]  /*0ce0*/  @UP2 UMOV UR4, URZ ;  /* 0x0000003f00042c82 */ /* 0x000fe20008000000 */
[----:B------:R-:W-:Y:S01]  /*0cf0*/  UMOV UR5, URZ ;  /* 0x0000003f00057c82 */ /* 0x000fe20008000000 */
[----:B------:R-:W-:Y:S01]  /*0d00*/  @UP2 UIADD3 UR18, UR13, UR4, URZ ;  /* 0x000000040d122290 */ /* 0x000fe2000fffe03f */
[----:B------:R-:W-:-:S02]  /*0d10*/  ULDC UR11, c[0x0][0x10] ;  /* 0x00000400000b7ab9 */ /* 0x000fc40000000800 */
[----:B------:R-:W-:Y:S01]  /*0d20*/  UMOV UR4, UR15 ;  /* 0x0000000f00047c82 */ /* 0x000fe20008000000 */
[----:B------:R-:W-:Y:S02]  /*0d30*/  UIMAD.WIDE.U32 UR10, UR10, UR11, URZ ;  /* 0x0000000b0a0a72a5 */ /* 0x000fe4000f8e003f */
[----:B------:R-:W-:Y:S01]  /*0d40*/  @!UP2 UIMAD.WIDE.U32 UR4, UR8, UR16, UR4 ;  /* 0x000000100804a2a5 */ /* 0x000fe2000f8e0004 */
[----:B------:R-:W-:Y:S02]  /*0d50*/  ULDC UR13, c[0x0][0x14] ;  /* 0x00000500000d7ab9 */ /* 0x000fe40000000800 */
[----:B------:R-:W-:Y:S02]  /*0d60*/  UIMAD.WIDE.U32 UR38, UR10, UR13, URZ ;  /* 0x0000000d0a2672a5 */ /* 0x000fe4000f8e003f */
[----:B------:R-:W-:Y:S02]  /*0d70*/  UIMAD UR41, UR11, UR13, URZ ;  /* 0x0000000d0b2972a4 */ /* 0x000fe4000f8e023f */
[----:B------:R-:W-:Y:S01]  /*0d80*/  @!UP2 UMOV UR12, UR4 ;  /* 0x00000004000cac82 */ /* 0x000fe20008000000 */
[----:B------:R-:W-:Y:S01]  /*0d90*/  @!UP2 UMOV UR18, UR5 ;  /* 0x000000050012ac82 */ /* 0x000fe20008000000 */
[----:B------:R-:W-:-:S02]  /*0da0*/  UIADD3 UR41, UR39, UR41, URZ ;  /* 0x0000002927297290 */ /* 0x000fc4000fffe03f */
[----:B------:R-:W-:-:S04]  /*0db0*/  UIADD3 UR4, UP1, UR12, UR38, URZ ;  /* 0x000000260c047290 */ /* 0x000fc8000ff3e03f */
[----:B------:R-:W-:Y:S02]  /*0dc0*/  UIADD3.X UR5, UR18, UR41, URZ, UP1, !UPT ;  /* 0x0000002912057290 */ /* 0x000fe40008ffe43f */
[----:B------:R-:W-:Y:S02]  /*0dd0*/  USEL UR4, UR4, UR12, !UP0 ;  /* 0x0000000c04047287 */ /* 0x000fe4000c000000 */
[----:B------:R-:W-:-:S04]  /*0de0*/  USEL UR5, UR5, UR18, !UP0 ;  /* 0x0000001205057287 */ /* 0x000fc8000c000000 */
[----:B0-----:R-:W-:Y:S01]  /*0df0*/  ISETP.LE.U32.AND P0, PT, R6, UR4, PT ;  /* 0x0000000406007c0c */ /* 0x001fe2000bf03070 */
[----:B------:R-:W-:Y:S02]  /*0e00*/  IMAD.U32 R16, RZ, RZ, UR4 ;  /* 0x00000004ff107e24 */ /* 0x000fe4000f8e00ff */
[----:B------:R-:W-:Y:S02]  /*0e10*/  IMAD.U32 R0, RZ, RZ, UR5 ;  /* 0x00000005ff007e24 */ /* 0x000fe4000f8e00ff */
[----:B------:R-:W-:-:S03]  /*0e20*/  IMAD.U32 R17, RZ, RZ, UR5 ;  /* 0x00000005ff117e24 */ /* 0x000fc6000f8e00ff */
[----:B------:R-:W-:Y:S02]  /*0e30*/  ISETP.GE.U32.AND.EX P0, PT, R0, R7, PT, P0 ;  /* 0x000000070000720c */ /* 0x000fe40003f06100 */
[----:B------:R-:W-:-:S11]  /*0e40*/  PRMT R0, RZ, 0x7610, R0 ;  /* 0x00007610ff007816 */ /* 0x000fd60000000000 */
[----:B------:R-:W-:Y:S05]  /*0e50*/  @P0 BRA `(.L_x_11) ;  /* 0x0000000400500947 */ /* 0x000fea0003800000 */
[----:B------:R-:W-:Y:S01]  /*0e60*/  ULDC.64 UR18, c[0x0][0x628] ;  /* 0x00018a0000127ab9 */ /* 0x000fe20000000a00 */
[C---:B------:R-:W-:Y:S01]  /*0e70*/  R2UR UR20, R16.reuse ;  /* 0x00000000101472ca */ /* 0x040fe200000e0000 */
[----:B------:R-:W-:Y:S01]  /*0e80*/  ULDC UR16, c[0x0][0x630] ;  /* 0x00018c0000107ab9 */ /* 0x000fe20000000800 */
[----:B------:R-:W-:Y:S02]  /*0e90*/  ISETP.NE.U32.AND P0, PT, RZ, UR18, PT ;  /* 0x00000012ff007c0c */ /* 0x000fe4000bf05070 */
[----:B------:R-:W-:Y:S02]  /*0ea0*/  R2UR UR4, R16 ;  /* 0x00000000100472ca */ /* 0x000fe400000e0000 */
[----:B------:R-:W-:Y:S02]  /*0eb0*/  ISETP.NE.AND.EX P0, PT, RZ, UR19, PT, P0 ;  /* 0x00000013ff007c0c */ /* 0x000fe4000bf05300 */
[----:B------:R-:W-:-:S11]  /*0ec0*/  R2UR UR5, R17 ;  /* 0x00000000110572ca */ /* 0x000fd600000e0000 */
[----:B------:R-:W-:Y:S05]  /*0ed0*/  @!P0 BRA `(.L_x_12) ;  /* 0x0000000000308947 */ /* 0x000fea0003800000 */
[----:B------:R-:W-:Y:S01]  /*0ee0*/  R2UR UR4, R16 ;  /* 0x00000000100472ca */ /* 0x000fe200000e0000 */
[----:B------:R-:W-:Y:S01]  /*0ef0*/  ULDC UR12, c[0x0][0x634] ;  /* 0x00018d00000c7ab9 */ /* 0x000fe20000000800 */
[----:B------:R-:W-:-:S11]  /*0f00*/  R2UR UR15, R17 ;  /* 0x00000000110f72ca */ /* 0x000fd600000e0000 */
[----:B------:R-:W-:-:S04]  /*0f10*/  UIADD3 UR12, UP1, UR4, UR12, URZ ;  /* 0x0000000c040c7290 */ /* 0x000fc8000ff3e03f */
[----:B------:R-:W-:-:S04]  /*0f20*/  UIADD3.X UR15, URZ, UR15, URZ, UP1, !UPT ;  /* 0x0000000f3f0f7290 */ /* 0x000fc80008ffe43f */
[----:B------:R-:W-:-:S04]  /*0f30*/  UIMAD.WIDE.U32 UR4, UR15, UR18, URZ ;  /* 0x000000120f0472a5 */ /* 0x000fc8000f8e003f */
[----:B------:R-:W-:Y:S02]  /*0f40*/  UIMAD.WIDE.U32 UR10, UP1, UR12, UR19, UR4 ;  /* 0x000000130c0a72a5 */ /* 0x000fe4000f820004 */
[----:B------:R-:W-:Y:S02]  /*0f50*/  UIMAD.WIDE.U32 UR4, UR12, UR18, URZ ;  /* 0x000000120c0472a5 */ /* 0x000fe4000f8e003f */
[----:B------:R-:W-:Y:S02]  /*0f60*/  UIADD3.X UR13, URZ, URZ, URZ, UP1, !UPT ;  /* 0x0000003f3f0d7290 */ /* 0x000fe40008ffe43f */
[----:B------:R-:W-:Y:S01]  /*0f70*/  UIADD3 URZ, UP1, UR5, UR10, URZ ;  /* 0x0000000a053f7290 */ /* 0x000fe2000ff3e03f */
[----:B------:R-:W-:-:S03]  /*0f80*/  UMOV UR12, UR11 ;  /* 0x0000000b000c7c82 */ /* 0x000fc60008000000 */
[----:B------:R-:W-:-:S12]  /*0f90*/  UIMAD.WIDE.U32.X UR4, UR15, UR19, UR12, UP1 ;  /* 0x000000130f0472a5 */ /* 0x000fd800088e040c */
.L_x_12:
[----:B------:R-:W-:Y:S01]  /*0fa0*/  USHF.R.U64 UR4, UR4, UR16, UR5 ;  /* 0x0000001004047299 */ /* 0x000fe20008001205 */
[----:B------:R-:W-:Y:S01]  /*0fb0*/  R2UR UR11, R17 ;  /* 0x00000000110b72ca */ /* 0x000fe200000e0000 */
[----:B------:R-:W-:Y:S02]  /*0fc0*/  USHF.R.U32.HI UR5, URZ, UR16, UR5 ;  /* 0x000000103f057299 */ /* 0x000fe40008011605 */
[----:B------:R-:W-:Y:S01]  /*0fd0*/  UIADD3 UR12, UP1, URZ, -UR4, URZ ;  /* 0x800000043f0c7290 */ /* 0x000fe2000ff3e03f */
[----:B------:R-:W-:Y:S01]  /*0fe0*/  ULDC.64 UR18, c[0x0][0x620] ;  /* 0x0001880000127ab9 */ /* 0x000fe20000000a00 */
[----:B------:R-:W-:Y:S02]  /*0ff0*/  UISETP.NE.AND UP2, UPT, UR40, URZ, UPT ;  /* 0x0000003f2800728c */ /* 0x000fe4000bf45270 */
[----:B------:R-:W-:Y:S01]  /*1000*/  UIADD3.X UR5, URZ, ~UR5, URZ, UP1, !UPT ;  /* 0x800000053f057290 */ /* 0x000fe20008ffe43f */
[----:B------:R-:W-:Y:S01]  /*1010*/  UMOV UR10, UR20 ;  /* 0x00000014000a7c82 */ /* 0x000fe20008000000 */
[----:B------:R-:W-:-:S02]  /*1020*/  ULDC UR13, c[0x0][0x618] ;  /* 0x00018600000d7ab9 */ /* 0x000fc40000000800 */
[----:B------:R-:W-:Y:S02]  /*1030*/  UIMAD UR5, UR5, UR18, URZ ;  /* 0x00000012050572a4 */ /* 0x000fe4000f8e023f */
[----:B------:R-:W-:Y:S02]  /*1040*/  UIMAD.WIDE.U32 UR10, UR12, UR18, UR10 ;  /* 0x000000120c0a72a5 */ /* 0x000fe4000f8e000a */
[----:B------:R-:W-:Y:S02]  /*1050*/  UIMAD UR12, UR12, UR19, UR5 ;  /* 0x000000130c0c72a4 */ /* 0x000fe4000f8e0205 */
[----:B------:R-:W-:Y:S02]  /*1060*/  @UP2 UIMAD UR7, UR17, UR9, UR8 ;  /* 0x00000009110722a4 */ /* 0x000fe4000f8e0208 */
[----:B------:R-:W-:Y:S01]  /*1070*/  UIADD3 UR11, UR11, UR12, URZ ;  /* 0x0000000c0b0b7290 */ /* 0x000fe2000fffe03f */
[----:B------:R-:W-:Y:S01]  /*1080*/  ULDC.64 UR8, c[0x0][0x640] ;  /* 0x0001900000087ab9 */ /* 0x000fe20000000a00 */
[----:B------:R-:W-:-:S02]  /*1090*/  ULDC UR15, c[0x0][0x608] ;  /* 0x00018200000f7ab9 */ /* 0x000fc40000000800 */
[----:B------:R-:W-:Y:S01]  /*10a0*/  USHF.R.U64 UR20, UR10, UR13, UR11 ;  /* 0x0000000d0a147299 */ /* 0x000fe2000800120b */
[----:B------:R-:W-:Y:S01]  /*10b0*/  ISETP.NE.U32.AND P0, PT, RZ, UR8, PT ;  /* 0x00000008ff007c0c */ /* 0x000fe2000bf05070 */
[----:B------:R-:W-:Y:S01]  /*10c0*/  USHF.R.U32.HI UR11, URZ, UR13, UR11 ;  /* 0x0000000d3f0b7299 */ /* 0x000fe2000801160b */
[----:B------:R-:W-:Y:S02]  /*10d0*/  ULDC UR21, c[0x0][0x658] ;  /* 0x0001960000157ab9 */ /* 0x000fe40000000800 */
[----:B------:R-:W-:Y:S01]  /*10e0*/  ISETP.NE.AND.EX P0, PT, RZ, UR9, PT, P0 ;  /* 0x00000009ff007c0c */ /* 0x000fe2000bf05300 */
[----:B------:R-:W-:Y:S02]  /*10f0*/  USHF.R.U64 UR25, UR20, UR15, UR11 ;  /* 0x0000000f14197299 */ /* 0x000fe4000800120b */
[----:B------:R-:W-:Y:S01]  /*1100*/  USHF.R.U32.HI UR11, URZ, UR15, UR11 ;  /* 0x0000000f3f0b7299 */ /* 0x000fe2000801160b */
[----:B------:R-:W-:Y:S01]  /*1110*/  UMOV UR10, 0xffffffff ;  /* 0xffffffff000a7882 */ /* 0x000fe20000000000 */
[----:B------:R-:W-:Y:S01]  /*1120*/  ULDC UR5, c[0x0][0x600] ;  /* 0x0001800000057ab9 */ /* 0x000fe20000000800 */
[----:B------:R-:W-:-:S02]  /*1130*/  USHF.L.U32 UR10, UR10, UR21, URZ ;  /* 0x000000150a0a7299 */ /* 0x000fc4000800063f */
[----:B------:R-:W-:Y:S02]  /*1140*/  USHF.R.U64 UR26, UR25, UR21, UR11 ;  /* 0x00000015191a7299 */ /* 0x000fe4000800120b */
[----:B------:R-:W-:Y:S02]  /*1150*/  ULOP3.LUT UR15, URZ, UR10, URZ, 0x33, !UPT ;  /* 0x0000000a3f0f7292 */ /* 0x000fe4000f8e333f */
[----:B------:R-:W-:Y:S02]  /*1160*/  UIADD3 UR19, UR5, -0x1, URZ ;  /* 0xffffffff05137890 */ /* 0x000fe4000fffe03f */
[----:B------:R-:W-:Y:S01]  /*1170*/  USHF.R.U32.HI UR11, URZ, UR21, UR11 ;  /* 0x000000153f0b7299 */ /* 0x000fe2000801160b */
[----:B------:R-:W-:Y:S01]  /*1180*/  ULDC UR22, c[0x0][0x648] ;  /* 0x0001920000167ab9 */ /* 0x000fe20000000800 */
[----:B------:R-:W-:Y:S01]  /*1190*/  ULDC UR23, c[0x0][0x638] ;  /* 0x00018e0000177ab9 */ /* 0x000fe20000000800 */
[----:B------:R-:W-:Y:S01]  /*11a0*/  UMOV UR24, 0x1 ;  /* 0x0000000100187882 */ /* 0x000fe20000000000 */
[----:B------:R-:W-:Y:S01]  /*11b0*/  UMOV UR10, UR26 ;  /* 0x0000001a000a7c82 */ /* 0x000fe20008000000 */
[----:B------:R-:W-:Y:S07]  /*11c0*/  @!P0 BRA `(.L_x_13) ;  /* 0x0000000000308947 */ /* 0x000fee0003800000 */
[----:B------:R-:W-:Y:S02]  /*11d0*/  ULDC UR16, c[0x0][0x64c] ;  /* 0x0001930000107ab9 */ /* 0x000fe40000000800 */
        /* <DEDUP_REMOVED lines=8> */
[----:B------:R-:W-:-:S07]  /*1260*/  UIMAD.WIDE.U32.X UR8, UR18, UR9, UR16, UP1 ;  /* 0x00000009120872a5 */ /* 0x000fce00088e0410 */
[----:B------:R-:W-:Y:S01]  /*1270*/  UMOV UR10, UR8 ;  /* 0x00000008000a7c82 */ /* 0x000fe20008000000 */
[----:B------:R-:W-:-:S05]  /*1280*/  UMOV UR11, UR9 ;  /* 0x00000009000b7c82 */ /* 0x000fca0008000000 */
.L_x_13:
[----:B------:R-:W-:Y:S01]  /*1290*/  USHF.R.U64 UR9, UR10, UR22, UR11 ;  /* 0x000000160a097299 */ /* 0x000fe2000800120b */
[----:B------:R-:W-:Y:S01]  /*12a0*/  IMAD.MOV.U32 R0, RZ, RZ, 0x1 ;  /* 0x00000001ff007424 */ /* 0x000fe200078e00ff */
[----:B------:R-:W-:Y:S01]  /*12b0*/  USHF.L.U32 UR8, UR24, UR21, URZ ;  /* 0x0000001518087299 */ /* 0x000fe2000800063f */
[----:B------:R-:W-:Y:S01]  /*12c0*/  IMAD.U32 R19, RZ, RZ, UR4 ;  /* 0x00000004ff137e24 */ /* 0x000fe2000f8e00ff */
[----:B------:R-:W-:Y:S02]  /*12d0*/  ULOP3.LUT UR15, UR25, UR15, URZ, 0xc0, !UPT ;  /* 0x0000000f190f7292 */ /* 0x000fe4000f8ec03f */
[----:B------:R-:W-:Y:S02]  /*12e0*/  UIADD3 UR10, -UR9, URZ, URZ ;  /* 0x0000003f090a7290 */ /* 0x000fe4000fffe13f */
[----:B------:R-:W-:Y:S02]  /*12f0*/  UIMAD UR15, UR8, UR9, UR15 ;  /* 0x00000009080f72a4 */ /* 0x000fe4000f8e020f */
[----:B------:R-:W-:-:S02]  /*1300*/  ULOP3.LUT UR19, UR20, UR19, URZ, 0xc0, !UPT ;  /* 0x0000001314137292 */ /* 0x000fc4000f8ec03f */
[----:B------:R-:W-:Y:S01]  /*1310*/  UIMAD UR8, UR10, UR23, UR26 ;  /* 0x000000170a0872a4 */ /* 0x000fe2000f8e021a */
[----:B------:R-:W-:Y:S01]  /*1320*/  ULDC UR9, c[0x0][0x610] ;  /* 0x0001840000097ab9 */ /* 0x000fe20000000800 */
[----:B------:R-:W-:Y:S02]  /*1330*/  UISETP.NE.AND UP1, UPT, UR40, URZ, UPT ;  /* 0x0000003f2800728c */ /* 0x000fe4000bf25270 */
[----:B------:R-:W-:Y:S02]  /*1340*/  UIMAD UR7, UR15, UR9, UR7 ;  /* 0x000000090f0772a4 */ /* 0x000fe4000f8e0207 */
[----:B------:R-:W-:-:S04]  /*1350*/  UIMAD UR8, UR8, UR5, UR19 ;  /* 0x00000005080872a4 */ /* 0x000fc8000f8e0213 */
[----:B------:R-:W-:Y:S02]  /*1360*/  USEL UR5, UR8, UR7, !UP1 ;  /* 0x0000000708057287 */ /* 0x000fe4000c800000 */
[----:B------:R-:W-:-:S04]  /*1370*/  USEL UR7, UR7, UR8, !UP1 ;  /* 0x0000000807077287 */ /* 0x000fc8000c800000 */
[----:B------:R-:W-:Y:S02]  /*1380*/  IMAD.U32 R2, RZ, RZ, UR5 ;  /* 0x00000005ff027e24 */ /* 0x000fe4000f8e00ff */
[----:B------:R-:W-:-:S07]  /*1390*/  IMAD.U32 R18, RZ, RZ, UR7 ;  /* 0x00000007ff127e24 */ /* 0x000fce000f8e00ff */
.L_x_11:
[----:B------:R-:W-:Y:S05]  /*13a0*/  @!P1 BRA `(.L_x_14) ;  /* 0x00000000000c9947 */ /* 0x000fea0003800000 */
[----:B------:R-:W-:Y:S01]  /*13b0*/  UCGABAR_WAIT ;  /* 0x0000000000007dc7 */ /* 0x000fe20008000000 */
[----:B------:R-:W-:Y:S01]  /*13c0*/  CCTL.IVALL ;  /* 0x00000000ff00798f */ /* 0x000fe20002000000 */
[----:B------:R-:W-:Y:S05]  /*13d0*/  BRA `(.L_x_15) ;  /* 0x0000000000047947 */ /* 0x000fea0003800000 */
.L_x_14:
[----:B------:R-:W-:Y:S06]  /*13e0*/  BAR.SYNC.DEFER_BLOCKING 0x0 ;  /* 0x0000000000007b1d */ /* 0x000fec0000010000 */
.L_x_15:
[----:B------:R-:W-:Y:S02]  /*13f0*/  ULDC UR4, c[0x0][0x28c] ;  /* 0x0000a30000047ab9 */ /* 0x000fe40000000800 */
[----:B------:R-:W-:-:S04]  /*1400*/  UIADD3 UR4, UR4, 0x7f, URZ ;  /* 0x0000007f04047890 */ /* 0x000fc8000fffe03f */
[----:B------:R-:W-:-:S04]  /*1410*/  USHF.R.S32.HI UR5, URZ, 0x1f, UR4 ;  /* 0x0000001f3f057899 */ /* 0x000fc80008011404 */
[----:B------:R-:W-:-:S04]  /*1420*/  ULEA.HI UR5, UR5, UR4, URZ, 0x7 ;  /* 0x0000000405057291 */ /* 0x000fc8000f8f383f */
[----:B------:R-:W-:Y:S01]  /*1430*/  USHF.R.S32.HI UR37, URZ, 0x7, UR5 ;  /* 0x000000073f257899 */ /* 0x000fe20008011405 */
[----:B------:R-:W-:Y:S11]  /*1440*/  @!P2 BRA `(.L_x_16) ;  /* 0x0000009400d8a947 */ /* 0x000ff60003800000 */
[----:B------:R-:W-:-:S06]  /*1450*/  UISETP.GT.U32.AND UP1, UPT, UR14, 0x1, UPT ;  /* 0x000000010e00788c */ /* 0x000fcc000bf24070 */
[----:B------:R-:W-:-:S13]  /*1460*/  PLOP3.LUT P0, PT, PT, PT, UP1, 0x80, 0x0 ;  /* 0x000000000000781c */ /* 0x000fda0003f0f018 */
[----:B------:R-:W-:Y:S05]  /*1470*/  @P0 EXIT ;  /* 0x000000000000094d */ /* 0x000fea0003800000 */
.L_x_17:
[----:B------:R-:W-:-:S08]  /*1480*/  NOP ;  /* 0x0000000000007918 */ /* 0x000fd00000000000 */
[----:B------:R-:W0:Y:S02]  /*1490*/  USETMAXREG.TRY_ALLOC.CTAPOOL UP1, 0xe8 ;  /* 0x000000e8000079c8 */ /* 0x000e240008020600 */
[----:B0-----:R-:W-:-:S13]  /*14a0*/  PLOP3.LUT P0, PT, PT, PT, UP1, 0x80, 0x0 ;  /* 0x000000000000781c */ /* 0x001fda0003f0f018 */
[----:B------:R-:W-:Y:S05]  /*14b0*/  @!P0 BRA `(.L_x_17) ;  /* 0xfffffffc00f08947 */ /* 0x000fea000383ffff */
[----:B------:R-:W-:-:S13]  /*14c0*/  LOP3.LUT P0, RZ, R0, 0xff, RZ, 0xc0, !PT ;  /* 0x000000ff00ff7812 */ /* 0x000fda000780c0ff */
[----:B------:R-:W-:Y:S05]  /*14d0*/  @!P0 EXIT ;  /* 0x000000000000894d */ /* 0x000fea0003800000 */
[----:B------:R-:W0:Y:S01]  /*14e0*/  S2UR UR5, SR_CgaCtaId ;  /* 0x00000000000579c3 */ /* 0x000e220000008800 */
[----:B------:R-:W-:Y:S01]  /*14f0*/  VIADD R8, R8, 0xffffffff ;  /* 0xffffffff08087836 */ /* 0x000fe20000000000 */
[CC--:B------:R-:W-:Y:S01]  /*1500*/  LEA.HI R0, R9.reuse, R4.reuse, RZ, 0x2 ;  /* 0x0000000409007211 */ /* 0x0c0fe200078f10ff */
[----:B------:R-:W-:Y:S01]  /*1510*/  UMOV UR43, 0x400 ;  /* 0x00000400002b7882 */ /* 0x000fe20000000000 */
[----:B------:R-:W-:Y:S01]  /*1520*/  LEA.HI R9, R9, R4, RZ, 0x5 ;  /* 0x0000000409097211 */ /* 0x000fe200078f28ff */
[----:B------:R-:W-:Y:S01]  /*1530*/  USHF.R.U32.HI UR4, URZ, 0x1, UR37 ;  /* 0x000000013f047899 */ /* 0x000fe20008011625 */
[C---:B------:R-:W-:Y:S01]  /*1540*/  R2UR UR45, R8.reuse ;  /* 0x00000000082d72ca */ /* 0x040fe200000e0000 */
[----:B------:R-:W-:Y:S01]  /*1550*/  ULOP3.LUT UR44, UR37, 0x1, URZ, 0xc0, !UPT ;  /* 0x00000001252c7892 */ /* 0x000fe2000f8ec03f */
[--C-:B------:R-:W-:Y:S01]  /*1560*/  SHF.R.S32.HI R154, RZ, 0x2, R0.reuse ;  /* 0x00000002ff9a7819 */ /* 0x100fe20000011400 */
[----:B------:R-:W-:Y:S01]  /*1570*/  UISETP.LT.AND UP1, UPT, UR37, 0x1, UPT ;  /* 0x000000012500788c */ /* 0x000fe2000bf21270 */
[----:B------:R-:W-:Y:S01]  /*1580*/  SHF.R.S32.HI R3, RZ, 0x1f, R0 ;  /* 0x0000001fff037819 */ /* 0x000fe20000011400 */
[----:B------:R-:W-:Y:S01]  /*1590*/  ULOP3.LUT UR4, UR4, 0x1, URZ, 0xc0, !UPT ;  /* 0x0000000104047892 */ /* 0x000fe2000f8ec03f */
[----:B------:R-:W-:Y:S01]  /*15a0*/  SHF.R.S32.HI R9, RZ, 0x5, R9 ;  /* 0x00000005ff097819 */ /* 0x000fe20000011409 */
[----:B------:R-:W-:Y:S01]  /*15b0*/  ULDC UR6, c[0x0][0x284] ;  /* 0x0000a10000067ab9 */ /* 0x000fe20000000800 */
[----:B------:R-:W-:Y:S01]  /*15c0*/  LEA.HI R3, R3, R154, RZ, 0x3 ;  /* 0x0000009a03037211 */ /* 0x000fe200078f18ff */
[----:B------:R-:W-:Y:S01]  /*15d0*/  USEL UR44, UR44, URZ, !UP0 ;  /* 0x0000003f2c2c7287 */ /* 0x000fe2000c000000 */
[----:B------:R-:W-:Y:S01]  /*15e0*/  ISETP.NE.AND P0, PT, R8, RZ, PT ;  /* 0x000000ff0800720c */ /* 0x000fe20003f05270 */
[----:B------:R-:W-:Y:S01]  /*15f0*/  USEL UR47, UR37, 0x1, UP1 ;  /* 0x00000001252f7887 */ /* 0x000fe20008800000 */
[----:B------:R-:W-:Y:S01]  /*1600*/  LOP3.LUT R3, R3, 0xfffffff8, RZ, 0xc0, !PT ;  /* 0xfffffff803037812 */ /* 0x000fe200078ec0ff */
[----:B------:R-:W-:Y:S01]  /*1610*/  USHF.L.U32 UR45, UR45, 0x3, URZ ;  /* 0x000000032d2d7899 */ /* 0x000fe2000800063f */
[----:B------:R-:W-:Y:S01]  /*1620*/  SEL R170, RZ, 0x1, P0 ;  /* 0x00000001ffaa7807 */ /* 0x000fe20000000000 */
[----:B------:R-:W-:-:S02]  /*1630*/  UISETP.EQ.U32.AND UP0, UPT, UR4, 0x1, !UP0 ;  /* 0x000000010400788c */ /* 0x000fc4000c702070 */
[----:B------:R-:W-:Y:S01]  /*1640*/  IMAD.IADD R154, R154, 0x1, -R3 ;  /* 0x000000019a9a7824 */ /* 0x000fe200078e0a03 */
[----:B0-----:R-:W-:Y:S01]  /*1650*/  ULEA UR43, UR5, UR43, 0x18 ;  /* 0x0000002b052b7291 */ /* 0x001fe2000f8ec03f */
[----:B------:R-:W-:Y:S01]  /*1660*/  IMAD.U32 R158, RZ, RZ, UR45 ;  /* 0x0000002dff9e7e24 */ /* 0x000fe2000f8e00ff */
[----:B------:R-:W-:Y:S01]  /*1670*/  LOP3.LUT R3, R0, 0xfffffffc, RZ, 0xc0, !PT ;  /* 0xfffffffc00037812 */ /* 0x000fe200078ec0ff */
[C-C-:B------:R-:W-:Y:S01]  /*1680*/  IMAD R161, R9.reuse, -0x10, -R154.reuse ;  /* 0xfffffff009a17824 */ /* 0x140fe200078e0a9a */
[----:B------:R-:W-:Y:S01]  /*1690*/  UIADD3 UR46, UR43, 0x30, URZ ;  /* 0x000000302b2e7890 */ /* 0x000fe2000fffe03f */
[--C-:B------:R-:W-:Y:S01]  /*16a0*/  SHF.R.S32.HI R155, RZ, 0x1f, R154.reuse ;  /* 0x0000001fff9b7819 */ /* 0x100fe2000001149a */
[----:B------:R-:W-:Y:S01]  /*16b0*/  ULOP3.LUT UR36, UR42, 0x1, URZ, 0xfc, !UPT ;  /* 0x000000012a247892 */ /* 0x000fe2000f8efc3f */
[----:B------:R-:W-:Y:S01]  /*16c0*/  LOP3.LUT R160, R158, 0x8, RZ, 0xc0, !PT ;  /* 0x000000089ea07812 */ /* 0x000fe200078ec0ff */
[----:B------:R-:W-:Y:S01]  /*16d0*/  IMAD.IADD R156, R4, 0x1, -R3 ;  /* 0x00000001049c7824 */ /* 0x000fe200078e0a03 */
[----:B------:R-:W-:Y:S01]  /*16e0*/  LOP3.LUT R158, R158, 0x8, RZ, 0xc, !PT ;  /* 0x000000089e9e7812 */ /* 0x000fe200078e0cff */
[----:B------:R-:W-:Y:S01]  /*16f0*/  IMAD.U32 R157, RZ, RZ, UR46 ;  /* 0x0000002eff9d7e24 */ /* 0x000fe2000f8e00ff */
[----:B------:R-:W-:Y:S01]  /*1700*/  LOP3.LUT R160, R160, 0x18, RZ, 0x3c, !PT ;  /* 0x00000018a0a07812 */ /* 0x000fe200078e3cff */
[----:B------:R-:W-:Y:S01]  /*1710*/  IMAD.WIDE R154, R9, 0x10, R154 ;  /* 0x00000010099a7825 */ /* 0x000fe200078e029a */
[----:B------:R-:W-:-:S02]  /*1720*/  UIADD3 UR47, -UR47, UR37, URZ ;  /* 0x000000252f2f7290 */ /* 0x000fc4000fffe13f */
[----:B------:R-:W-:Y:S01]  /*1730*/  USEL UR48, URZ, 0x1, !UP0 ;  /* 0x000000013f307887 */ /* 0x000fe2000c000000 */
[----:B------:R-:W-:Y:S02]  /*1740*/  VIADD R159, R157, UR45 ;  /* 0x0000002d9d9f7c36 */ /* 0x000fe40008000000 */
[----:B------:R-:W-:-:S09]  /*1750*/  VIADD R161, R161, UR6 ;  /* 0x00000006a1a17c36 */ /* 0x000fd20008000000 */
.L_x_293:
[----:B------:R-:W-:Y:S01]  /*1760*/  SHF.L.U32 R0, R170, 0x1f, RZ ;  /* 0x0000001faa007819 */ /* 0x000fe200000006ff */
[----:B------:R-:W-:Y:S02]  /*1770*/  ULDC UR4, c[0x0][0x28c] ;  /* 0x0000a30000047ab9 */ /* 0x000fe40000000800 */
[----:B------:R-:W-:Y:S01]  /*1780*/  ISETP.LT.AND P1, PT, RZ, UR4, PT ;  /* 0x00000004ff007c0c */ /* 0x000fe2000bf21270 */
[----:B------:R-:W0:Y:S02]  /*1790*/  SYNCS.PHASECHK.TRANS64.TRYWAIT P0, [R157+UR45], R0 ;  /* 0x000000009d0075a7 */ /* 0x000e24000800016d */
[----:B01234-:R-:W-:Y:S10]  /*17a0*/  @!P0 BRA `(.L_x_18) ;  /* 0x000000a000f88947 */ /* 0x01fff40003800000 */
.L_x_313:
[----:B------:R-:W-:Y:S05]  /*17b0*/  @P1 BRA `(.L_x_19) ;  /* 0x0000000000401947 */ /* 0x000fea0003800000 */
[----:B0-----:R-:W-:Y:S01]  /*17c0*/  MOV R0, 0x0 ;  /* 0x0000000000007802 */ /* 0x001fe20000000f00 */
[----:B------:R-:W-:Y:S01]  /*17d0*/  ULDC.64 UR4, c[0x4][0x68] ;  /* 0x01001a0000047ab9 */ /* 0x000fe20000000a00 */
[----:B------:R-:W-:Y:S01]  /*17e0*/  ULDC.64 UR6, c[0x4][0x8] ;  /* 0x0100020000067ab9 */ /* 0x000fe20000000a00 */
[----:B------:R-:W-:Y:S01]  /*17f0*/  IMAD.U32 R4, RZ, RZ, UR4 ;  /* 0x00000004ff047e24 */ /* 0x000fe2000f8e00ff */
[----:B------:R0:W1:Y:S01]  /*1800*/  LDC.64 R14, c[0x4][R0] ;  /* 0x01000000000e7b82 */ /* 0x0000620000000a00 */
[----:B------:R-:W-:Y:S01]  /*1810*/  IMAD.U32 R5, RZ, RZ, UR5 ;  /* 0x00000005ff057e24 */ /* 0x000fe2000f8e00ff */
[----:B------:R-:W-:Y:S01]  /*1820*/  ULDC.64 UR4, c[0x4][0x70] ;  /* 0x01001c0000047ab9 */ /* 0x000fe20000000a00 */
[----:B------:R-:W-:Y:S02]  /*1830*/  IMAD.U32 R10, RZ, RZ, UR6 ;  /* 0x00000006ff0a7e24 */ /* 0x000fe4000f8e00ff */
[----:B------:R-:W-:Y:S02]  /*1840*/  IMAD.U32 R6, RZ, RZ, UR4 ;  /* 0x00000004ff067e24 */ /* 0x000fe4000f8e00ff */
[----:B------:R-:W-:-:S02]  /*1850*/  IMAD.U32 R7, RZ, RZ, UR5 ;  /* 0x00000005ff077e24 */ /* 0x000fc4000f8e00ff */
[----:B------:R-:W-:Y:S02]  /*1860*/  IMAD.U32 R11, RZ, RZ, UR7 ;  /* 0x00000007ff0b7e24 */ /* 0x000fe4000f8e00ff */
[----:B------:R-:W-:Y:S02]  /*1870*/  IMAD.MOV.U32 R8, RZ, RZ, 0x1e1 ;  /* 0x000001e1ff087424 */ /* 0x000fe400078e00ff */
[----:B------:R-:W-:Y:S02]  /*1880*/  IMAD.MOV.U32 R12, RZ, RZ, 0x1 ;  /* 0x00000001ff0c7424 */ /* 0x000fe400078e00ff */
[----:B0-----:R-:W-:-:S07]  /*1890*/  IMAD.MOV.U32 R13, RZ, RZ, RZ ;  /* 0x000000ffff0d7224 */ /* 0x001fce00078e00ff */
[----:B------:R-:W-:-:S07]  /*18a0*/  LEPC R20, `(.L_x_19) ;  /* 0x000000001014794e */ /* 0x000fce0000000000 */
[----:B-1---5:R-:W-:Y:S05]  /*18b0*/  CALL.ABS.NOINC R14 ;  /* 0x000000000e007343 */ /* 0x022fea0003c00000 */
.L_x_19:
[----:B0-----:R-:W-:-:S05]  /*18c0*/  IMAD.U32 R0, RZ, RZ, UR36 ;  /* 0x00000024ff007e24 */ /* 0x001fca000f8e00ff */
[----:B------:R-:W-:-:S13]  /*18d0*/  ISETP.NE.AND P0, PT, R0, 0x3, PT ;  /* 0x000000030000780c */ /* 0x000fda0003f05270 */
[----:B------:R-:W-:Y:S05]  /*18e0*/  @!P0 BRA `(.L_x_20) ;  /* 0x0000000000048947 */ /* 0x000fea0003800000 */
[----:B------:R-:W-:Y:S01]  /*18f0*/  BPT.TRAP 0x1 ;  /* 0x000000040000795c */ /* 0x000fe20000300000 */
.L_x_20:
[----:B------:R-:W-:Y:S02]  /*1900*/  IMAD.U32 R3, RZ, RZ, UR44 ;  /* 0x0000002cff037e24 */ /* 0x000fe4000f8e00ff */
[----:B------:R-:W-:-:S03]  /*1910*/  IMAD.U32 R0, RZ, RZ, UR48 ;  /* 0x00000030ff007e24 */ /* 0x000fc6000f8e00ff */
[----:B------:R-:W-:Y:S02]  /*1920*/  LEA R3, R3, UR43, 0x3 ;  /* 0x0000002b03037c11 */ /* 0x000fe4000f8e18ff */
[----:B------:R-:W-:-:S04]  /*1930*/  SHF.L.U32 R0, R0, 0x1f, RZ ;  /* 0x0000001f00007819 */ /* 0x000fc800000006ff */
[----:B------:R0:W1:Y:S01]  /*1940*/  SYNCS.PHASECHK.TRANS64.TRYWAIT P1, [R3+URZ], R0 ;  /* 0x00000000030075a7 */ /* 0x000062000802017f */
[----:B------:R-:W-:Y:S05]  /*1950*/  @!P0 BRA `(.L_x_21) ;  /* 0x0000000000048947 */ /* 0x000fea0003800000 */
[----:B------:R-:W-:Y:S01]  /*1960*/  BPT.TRAP 0x1 ;  /* 0x000000040000795c */ /* 0x000fe20000300000 */
.L_x_21:
[----:B------:R-:W-:-:S05]  /*1970*/  IMAD.U32 R4, RZ, RZ, UR47 ;  /* 0x0000002fff047e24 */ /* 0x000fca000f8e00ff */
[----:B------:R-:W-:Y:S01]  /*1980*/  ISETP.GE.AND P2, PT, R4, 0x1, PT ;  /* 0x000000010400780c */ /* 0x000fe20003f46270 */
[----:B-1----:R-:W-:-:S12]  /*1990*/  @P1 BRA `(.L_x_22) ;  /* 0x0000000000081947 */ /* 0x002fd80003800000 */
[----:B------:R-:W1:Y:S02]  /*19a0*/  SYNCS.PHASECHK.TRANS64.TRYWAIT P1, [R3+URZ], R0 ;  /* 0x00000000030075a7 */ /* 0x000e64000802017f */
[----:B-1----:R-:W-:Y:S05]  /*19b0*/  @!P1 BRA `(.L_x_23) ;  /* 0x000000a000889947 */ /* 0x002fea0003800000 */
.L_x_22:
[----:B------:R-:W-:Y:S05]  /*19c0*/  WARPSYNC.ALL ;  /* 0x0000000000007948 */ /* 0x000fea0003800000 */
[----:B------:R-:W-:Y:S01]  /*19d0*/  UIADD3 UR4, UR43, 0x100, URZ ;  /* 0x000001002b047890 */ /* 0x000fe2000fffe03f */
[----:B------:R-:W-:Y:S01]  /*19e0*/  WARPGROUP.ARRIVE ;  /* 0x00000000000079c5 */ /* 0x000fe20000000000 */
[----:B------:R-:W-:Y:S02]  /*19f0*/  UIADD3 UR5, UR43, 0x8100, URZ ;  /* 0x000081002b057890 */ /* 0x000fe4000fffe03f */
[----:B------:R-:W-:Y:S02]  /*1a00*/  USHF.R.U32.HI UR4, URZ, 0x4, UR4 ;  /* 0x000000043f047899 */ /* 0x000fe40008011604 */
[----:B------:R-:W-:-:S02]  /*1a10*/  USHF.R.U32.HI UR5, URZ, 0x4, UR5 ;  /* 0x000000043f057899 */ /* 0x000fc40008011605 */
[----:B------:R-:W-:Y:S02]  /*1a20*/  ULOP3.LUT UR4, UR4, 0x3fff, URZ, 0xc0, !UPT ;  /* 0x00003fff04047892 */ /* 0x000fe4000f8ec03f */
[----:B------:R-:W-:Y:S02]  /*1a30*/  ULOP3.LUT UR5, UR5, 0x3fff, URZ, 0xc0, !UPT ;  /* 0x00003fff05057892 */ /* 0x000fe4000f8ec03f */
[----:B------:R-:W-:Y:S02]  /*1a40*/  ULOP3.LUT UR4, UR4, 0x10000, URZ, 0xfc, !UPT ;  /* 0x0001000004047892 */ /* 0x000fe4000f8efc3f */
[----:B------:R-:W-:Y:S02]  /*1a50*/  ULOP3.LUT UR5, UR5, 0x10000, URZ, 0xfc, !UPT ;  /* 0x0001000005057892 */ /* 0x000fe4000f8efc3f */
[----:B------:R-:W-:Y:S02]  /*1a60*/  ULEA UR7, UR44, UR4, 0xa ;  /* 0x000000042c077291 */ /* 0x000fe4000f8e503f */
[----:B------:R-:W-:Y:S01]  /*1a70*/  ULEA UR6, UR44, UR5, 0xc ;  /* 0x000000052c067291 */ /* 0x000fe2000f8e603f */
[----:B------:R-:W-:Y:S01]  /*1a80*/  UMOV UR9, 0x40000040 ;  /* 0x4000004000097882 */ /* 0x000fe20000000000 */
[----:B------:R-:W-:-:S03]  /*1a90*/  UMOV UR11, 0x40000040 ;  /* 0x40000040000b7882 */ /* 0x000fc60000000000 */
[----:B------:R-:W-:Y:S02]  /*1aa0*/  UMOV UR8, UR7 ;  /* 0x0000000700087c82 */ /* 0x000fe40008000000 */
[----:B------:R-:W-:Y:S02]  /*1ab0*/  UMOV UR10, UR6 ;  /* 0x00000006000a7c82 */ /* 0x000fe40008000000 */
[----:B------:R-:W-:Y:S01]  /*1ac0*/  HGMMA.64x256x16.F32.BF16 R24, gdesc[UR8], RZ, !UPT, gsb0 ;  /* 0x03e00000081879f0 */ /* 0x000fe2000c0018ff */
[----:B------:R-:W-:Y:S02]  /*1ad0*/  UIADD3 UR8, UR7, 0x2, URZ ;  /* 0x0000000207087890 */ /* 0x000fe4000fffe03f */
[----:B------:R-:W-:Y:S01]  /*1ae0*/  UIADD3 UR10, UR6, 0x2, URZ ;  /* 0x00000002060a7890 */ /* 0x000fe2000fffe03f */
[----:B------:R-:W-:Y:S01]  /*1af0*/  UMOV UR9, 0x40000040 ;  /* 0x4000004000097882 */ /* 0x000fe20000000000 */
[----:B------:R-:W-:Y:S01]  /*1b00*/  UMOV UR11, 0x40000040 ;  /* 0x40000040000b7882 */ /* 0x000fe20000000000 */
[----:B------:R-:W-:-:S02]  /*1b10*/  WARPGROUP.DEPBAR.LE gsb0, 0x0 ;  /* 0x00008000000079c5 */ /* 0x000fc40000010000 */
[----:B------:R-:W-:-:S15]  /*1b20*/  WARPGROUP.ARRIVE ;  /* 0x00000000000079c5 */ /* 0x000fde0000000000 */
[----:B------:R-:W-:-:S05]  /*1b30*/  NOP ;  /* 0x0000000000007918 */ /* 0x000fca0000000000 */
[----:B------:R-:W-:Y:S01]  /*1b40*/  HGMMA.64x256x16.F32.BF16 R24, gdesc[UR8], R24, gsb0 ;  /* 0x03e00000081879f0 */ /* 0x000fe20008001818 */
[----:B------:R-:W-:Y:S02]  /*1b50*/  UIADD3 UR8, UR7, 0x4, URZ ;  /* 0x0000000407087890 */ /* 0x000fe4000fffe03f */
[----:B------:R-:W-:Y:S01]  /*1b60*/  UIADD3 UR10, UR6, 0x4, URZ ;  /* 0x00000004060a7890 */ /* 0x000fe2000fffe03f */
[----:B------:R-:W-:Y:S01]  /*1b70*/  UMOV UR9, 0x40000040 ;  /* 0x4000004000097882 */ /* 0x000fe20000000000 */
[----:B------:R-:W-:Y:S01]  /*1b80*/  UMOV UR11, 0x40000040 ;  /* 0x40000040000b7882 */ /* 0x000fe20000000000 */
[----:B------:R-:W-:Y:S02]  /*1b90*/  WARPGROUP.DEPBAR.LE gsb0, 0x0 ;  /* 0x00008000000079c5 */ /* 0x000fe40000010000 */
        /* <DEDUP_REMOVED lines=42> */
[----:B------:R-:W-:Y:S03]  /*1e40*/  HGMMA.64x256x16.F32.BF16 R24, gdesc[UR8], R24, gsb0 ;  /* 0x03e00000081879f0 */ /* 0x000fe60008001818 */
[----:B------:R-:W-:Y:S02]  /*1e50*/  WARPGROUP.DEPBAR.LE gsb0, 0x0 ;  /* 0x00008000000079c5 */ /* 0x000fe40000010000 */
[----:B------:R-:W-:Y:S05]  /*1e60*/  @!P2 BRA `(.L_x_24) ;  /* 0x0000000400a4a947 */ /* 0x000fea0003800000 */
[----:B------:R-:W-:Y:S01]  /*1e70*/  UIADD3 UR6, UR44, 0x1, URZ ;  /* 0x000000012c067890 */ /* 0x000fe2000fffe03f */
[----:B01----:R-:W-:Y:S02]  /*1e80*/  IMAD.U32 R0, RZ, RZ, UR47 ;  /* 0x0000002fff007e24 */ /* 0x003fe4000f8e00ff */
[----:B------:R-:W-:Y:S01]  /*1e90*/  IMAD.U32 R3, RZ, RZ, UR44 ;  /* 0x0000002cff037e24 */ /* 0x000fe2000f8e00ff */
[----:B------:R-:W-:-:S04]  /*1ea0*/  UISETP.NE.AND UP0, UPT, UR6, 0x2, UPT ;  /* 0x000000020600788c */ /* 0x000fc8000bf05270 */
[----:B------:R-:W-:Y:S02]  /*1eb0*/  USEL UR7, URZ, 0x1, UP0 ;  /* 0x000000013f077887 */ /* 0x000fe40008000000 */
[----:B------:R-:W-:Y:S02]  /*1ec0*/  USEL UR6, UR6, URZ, UP0 ;  /* 0x0000003f06067287 */ /* 0x000fe40008000000 */
[----:B------:R-:W-:-:S06]  /*1ed0*/  ULOP3.LUT UR7, UR48, UR7, URZ, 0x3c, !UPT ;  /* 0x0000000730077292 */ /* 0x000fcc000f8e3c3f */
[----:B------:R-:W-:-:S07]  /*1ee0*/  IMAD.U32 R6, RZ, RZ, UR7 ;  /* 0x00000007ff067e24 */ /* 0x000fce000f8e00ff */
.L_x_31:
[----:B------:R-:W-:Y:S05]  /*1ef0*/  @!P0 BRA `(.L_x_25) ;  /* 0x0000000000048947 */ /* 0x000fea0003800000 */
[----:B------:R-:W-:Y:S01]  /*1f00*/  BPT.TRAP 0x1 ;  /* 0x000000040000795c */ /* 0x000fe20000300000 */
.L_x_25:
[----:B------:R-:W-:Y:S01]  /*1f10*/  ULEA UR7, UR6, UR43, 0x3 ;  /* 0x0000002b06077291 */ /* 0x000fe2000f8e183f */
[----:B------:R-:W-:-:S08]  /*1f20*/  SHF.L.U32 R4, R6, 0x1f, RZ ;  /* 0x0000001f06047819 */ /* 0x000fd000000006ff */
[----:B------:R0:W1:Y:S01]  /*1f30*/  SYNCS.PHASECHK.TRANS64.TRYWAIT P1, [UR7], R4 ;  /* 0x00000004ff0075a7 */ /* 0x0000620008020147 */
[----:B------:R-:W-:Y:S05]  /*1f40*/  @!P0 BRA `(.L_x_26) ;  /* 0x0000000000048947 */ /* 0x000fea0003800000 */
[----:B------:R-:W-:Y:S01]  /*1f50*/  BPT.TRAP 0x1 ;  /* 0x000000040000795c */ /* 0x000fe20000300000 */
.L_x_26:
[----:B-1----:R-:W-:Y:S05]  /*1f60*/  @P1 BRA `(.L_x_27) ;  /* 0x0000000000081947 */ /* 0x002fea0003800000 */
[----:B------:R-:W1:Y:S02]  /*1f70*/  SYNCS.PHASECHK.TRANS64.TRYWAIT P1, [UR7], R4 ;  /* 0x00000004ff0075a7 */ /* 0x000e640008020147 */
[----:B-1----:R-:W-:Y:S05]  /*1f80*/  @!P1 BRA `(.L_x_28) ;  /* 0x0000009c00289947 */ /* 0x002fea0003800000 */
.L_x_27:
[----:B------:R-:W-:Y:S01]  /*1f90*/  ULEA UR12, UR6, UR4, 0xa ;  /* 0x00000004060c7291 */ /* 0x000fe2000f8e503f */
[----:B------:R-:W-:Y:S01]  /*1fa0*/  WARPGROUP.ARRIVE ;  /* 0x00000000000079c5 */ /* 0x000fe20000000000 */
[----:B------:R-:W-:Y:S01]  /*1fb0*/  ULEA UR7, UR6, UR5, 0xc ;  /* 0x0000000506077291 */ /* 0x000fe2000f8e603f */
[----:B------:R-:W-:Y:S01]  /*1fc0*/  UMOV UR9, 0x40000040 ;  /* 0x4000004000097882 */ /* 0x000fe20000000000 */
[----:B------:R-:W-:-:S03]  /*1fd0*/  UMOV UR11, 0x40000040 ;  /* 0x40000040000b7882 */ /* 0x000fc60000000000 */
[----:B------:R-:W-:Y:S02]  /*1fe0*/  UMOV UR8, UR12 ;  /* 0x0000000c00087c82 */ /* 0x000fe40008000000 */
[----:B------:R-:W-:Y:S02]  /*1ff0*/  UMOV UR10, UR7 ;  /* 0x00000007000a7c82 */ /* 0x000fe40008000000 */
[----:B------:R-:W-:Y:S01]  /*2000*/  HGMMA.64x256x16.F32.BF16 R24, gdesc[UR8], R24, gsb0 ;  /* 0x03e00000081879f0 */ /* 0x000fe20008001818 */
        /* <DEDUP_REMOVED lines=58> */
[----:B------:R-:W-:Y:S01]  /*23b0*/  BPT.TRAP 0x1 ;  /* 0x000000040000795c */ /* 0x000fe20000300000 */
.L_x_29:
[----:B------:R-:W-:Y:S01]  /*23c0*/  ISETP.NE.AND P1, PT, R152, RZ, PT ;  /* 0x000000ff9800720c */ /* 0x000fe20003f25270 */
[----:B------:R-:W-:-:S12]  /*23d0*/  UISETP.GT.U32.AND UP0, UPT, UR42, 0x1, UPT ;  /* 0x000000012a00788c */ /* 0x000fd8000bf04070 */
[----:B01----:R-:W-:-:S05]  /*23e0*/  @P1 LEA R4, R3, UR43, 0x3 ;  /* 0x0000002b03041c11 */ /* 0x003fca000f8e18ff */
[----:B------:R-:W-:-:S05]  /*23f0*/  @P1 VIADD R4, R4, 0x10 ;  /* 0x0000001004041836 */ /* 0x000fca0000000000 */
[----:B------:R-:W-:-:S04]  /*2400*/  @P1 PRMT R4, R153, 0x654, R4 ;  /* 0x0000065499041816 */ /* 0x000fc80000000004 */
[----:B------:R0:W-:Y:S01]  /*2410*/  @P1 SYNCS.ARRIVE.TRANS64.RED.A1T0 RZ, [R4+URZ], RZ ;  /* 0x000000ff04ff19a7 */ /* 0x0001e2000810043f */
[----:B------:R-:W-:-:S13]  /*2420*/  PLOP3.LUT P1, PT, PT, PT, UP0, 0x80, 0x0 ;  /* 0x000000000000781c */ /* 0x000fda0003f2f008 */
[----:B0-----:R-:W-:Y:S05]  /*2430*/  @P1 BRA `(.L_x_30) ;  /* 0x0000000000041947 */ /* 0x001fea0003800000 */
[----:B------:R-:W-:Y:S01]  /*2440*/  BPT.TRAP 0x1 ;  /* 0x000000040000795c */ /* 0x000fe20000300000 */
.L_x_30:
[----:B------:R-:W-:Y:S01]  /*2450*/  UIADD3 UR6, UR6, 0x1, URZ ;  /* 0x0000000106067890 */ /* 0x000fe2000fffe03f */
[C---:B------:R-:W-:Y:S01]  /*2460*/  ISETP.GT.AND P2, PT, R0.reuse, 0x1, PT ;  /* 0x000000010000780c */ /* 0x040fe20003f44270 */
[----:B------:R-:W-:Y:S02]  /*2470*/  VIADD R3, R3, 0x1 ;  /* 0x0000000103037836 */ /* 0x000fe40000000000 */
[----:B------:R-:W-:Y:S01]  /*2480*/  UISETP.NE.AND UP0, UPT, UR6, 0x2, UPT ;  /* 0x000000020600788c */ /* 0x000fe2000bf05270 */
[----:B------:R-:W-:Y:S02]  /*2490*/  VIADD R0, R0, 0xffffffff ;  /* 0xffffffff00007836 */ /* 0x000fe40000000000 */
[C---:B------:R-:W-:Y:S01]  /*24a0*/  ISETP.NE.AND P1, PT, R3.reuse, 0x2, PT ;  /* 0x000000020300780c */ /* 0x040fe20003f25270 */
[----:B------:R-:W-:Y:S02]  /*24b0*/  USEL UR7, URZ, 0x1, UP0 ;  /* 0x000000013f077887 */ /* 0x000fe40008000000 */
[----:B------:R-:W-:Y:S01]  /*24c0*/  USEL UR6, UR6, URZ, UP0 ;  /* 0x0000003f06067287 */ /* 0x000fe20008000000 */
[----:B------:R-:W-:-:S03]  /*24d0*/  SEL R3, R3, RZ, P1 ;  /* 0x000000ff03037207 */ /* 0x000fc60000800000 */
[----:B------:R-:W-:Y:S01]  /*24e0*/  LOP3.LUT R6, R6, UR7, RZ, 0x3c, !PT ;  /* 0x0000000706067c12 */ /* 0x000fe2000f8e3cff */
[----:B------:R-:W-:Y:S07]  /*24f0*/  @P2 BRA `(.L_x_31) ;  /* 0xfffffff8007c2947 */ /* 0x000fee000383ffff */
.L_x_24:
[----:B------:R-:W-:Y:S01]  /*2500*/  ULDC UR4, c[0x0][0x28c] ;  /* 0x0000a30000047ab9 */ /* 0x000fe20000000800 */
[----:B------:R2:W-:Y:S01]  /*2510*/  SYNCS.ARRIVE.TRANS64.A1T0 RZ, [R158+UR46], RZ ;  /* 0x000000ff9eff79a7 */ /* 0x0005e2000810002e */
[----:B------:R-:W-:-:S06]  /*2520*/  UISETP.GE.AND UP0, UPT, UR4, 0x1, UPT ;  /* 0x000000010400788c */ /* 0x000fcc000bf06270 */
[----:B------:R-:W-:-:S13]  /*2530*/  PLOP3.LUT P1, PT, PT, PT, UP0, 0x80, 0x0 ;  /* 0x000000000000781c */ /* 0x000fda0003f2f008 */
[----:B--2---:R-:W-:Y:S05]  /*2540*/  @!P1 BRA `(.L_x_32) ;  /* 0x0000000000409947 */ /* 0x004fea0003800000 */
[----:B------:R-:W-:Y:S05]  /*2550*/  @!P0 BRA `(.L_x_33) ;  /* 0x0000000000048947 */ /* 0x000fea0003800000 */
[----:B------:R-:W-:Y:S01]  /*2560*/  BPT.TRAP 0x1 ;  /* 0x000000040000795c */ /* 0x000fe20000300000 */
.L_x_33:
[----:B------:R-:W-:Y:S01]  /*2570*/  ISETP.NE.AND P0, PT, R152, RZ, PT ;  /* 0x000000ff9800720c */ /* 0x000fe20003f05270 */
[----:B01----:R-:W-:-:S12]  /*2580*/  IMAD.U32 R3, RZ, RZ, UR43 ;  /* 0x0000002bff037e24 */ /* 0x003fd8000f8e00ff */
[----:B------:R-:W-:-:S05]  /*2590*/  VOTEU.ANY UP0, P0 ;  /* 0x00000000003f7886 */ /* 0x000fca0000000100 */
[----:B------:R-:W-:Y:S02]  /*25a0*/  @UP0 UIADD3 UR5, UR47, UR44, URZ ;  /* 0x0000002c2f050290 */ /* 0x000fe4000fffe03f */
[----:B------:R-:W-:-:S04]  /*25b0*/  UISETP.GT.U32.AND UP0, UPT, UR42, 0x1, UPT ;  /* 0x000000012a00788c */ /* 0x000fc8000bf04070 */
[----:B------:R-:W-:-:S04]  /*25c0*/  IMAD.U32 R0, RZ, RZ, UR5 ;  /* 0x00000005ff007e24 */ /* 0x000fc8000f8e00ff */
[----:B------:R-:W-:-:S05]  /*25d0*/  @P0 IMAD.SHL.U32 R0, R0, 0x8, RZ ;  /* 0x0000000800000824 */ /* 0x000fca00078e00ff */
[----:B------:R-:W-:-:S04]  /*25e0*/  @P0 LOP3.LUT R0, R0, 0x8, RZ, 0xc0, !PT ;  /* 0x0000000800000812 */ /* 0x000fc800078ec0ff */
[----:B------:R-:W-:-:S04]  /*25f0*/  @P0 IADD3 R0, R3, 0x10, R0 ;  /* 0x0000001003000810 */ /* 0x000fc80007ffe000 */
[----:B------:R-:W-:-:S04]  /*2600*/  @P0 PRMT R0, R153, 0x654, R0 ;  /* 0x0000065499000816 */ /* 0x000fc80000000000 */
[----:B------:R2:W-:Y:S01]  /*2610*/  @P0 SYNCS.ARRIVE.TRANS64.RED.A1T0 RZ, [R0+URZ], RZ ;  /* 0x000000ff00ff09a7 */ /* 0x0005e2000810043f */
[----:B------:R-:W-:-:S13]  /*2620*/  PLOP3.LUT P0, PT, PT, PT, UP0, 0x80, 0x0 ;  /* 0x000000000000781c */ /* 0x000fda0003f0f008 */
[----:B--2---:R-:W-:Y:S05]  /*2630*/  @P0 BRA `(.L_x_32) ;  /* 0x0000000000040947 */ /* 0x004fea0003800000 */
[----:B------:R-:W-:Y:S01]  /*2640*/  BPT.TRAP 0x1 ;  /* 0x000000040000795c */ /* 0x000fe20000300000 */
.L_x_32:
[----:B01----:R-:W-:Y:S01]  /*2650*/  SHF.L.U32 R0, R170, 0x1f, RZ ;  /* 0x0000001faa007819 */ /* 0x003fe200000006ff */
[----:B------:R-:W-:Y:S01]  /*2660*/  ULEA UR6, UR37, UR44, 0x1 ;  /* 0x0000002c25067291 */ /* 0x000fe2000f8e083f */
[----:B------:R-:W0:Y:S01]  /*2670*/  LDC R7, c[0x0][0x288] ;  /* 0x0000a200ff077b82 */ /* 0x000e220000000800 */
[----:B------:R-:W-:Y:S01]  /*2680*/  UIADD3 UR4, UR4, 0xfe, URZ ;  /* 0x000000fe04047890 */ /* 0x000fe2000fffe03f */
[----:B------:R-:W-:Y:S01]  /*2690*/  IMAD.SHL.U32 R8, R156, 0x2, RZ ;  /* 0x000000029c087824 */ /* 0x000fe200078e00ff */
[----:B------:R-:W-:Y:S02]  /*26a0*/  USHF.R.U32.HI UR5, URZ, 0x1, UR6 ;  /* 0x000000013f057899 */ /* 0x000fe40008011606 */
[----:B------:R-:W-:Y:S02]  /*26b0*/  UISETP.GT.U32.AND UP0, UPT, UR6, 0x1, UPT ;  /* 0x000000010600788c */ /* 0x000fe4000bf04070 */
[----:B------:R-:W-:Y:S01]  /*26c0*/  ULOP3.LUT UR5, UR5, 0x1, URZ, 0xc0, !UPT ;  /* 0x0000000105057892 */ /* 0x000fe2000f8ec03f */
[----:B------:R-:W1:Y:S01]  /*26d0*/  SYNCS.PHASECHK.TRANS64.TRYWAIT P0, [R157+UR45+0x10], R0 ;  /* 0x000010009d0075a7 */ /* 0x000e62000800016d */
[----:B------:R-:W-:Y:S01]  /*26e0*/  UISETP.LT.U32.AND UP0, UPT, UR4, 0xff, UP0 ;  /* 0x000000ff0400788c */ /* 0x000fe20008701070 */
[----:B------:R-:W-:Y:S01]  /*26f0*/  SHF.R.S32.HI R9, RZ, 0x1f, R8 ;  /* 0x0000001fff097819 */ /* 0x000fe20000011408 */
[----:B------:R-:W-:-:S02]  /*2700*/  UISETP.NE.U32.AND UP1, UPT, UR5, 0x1, UPT ;  /* 0x000000010500788c */ /* 0x000fc4000bf25070 */
[----:B------:R-:W-:Y:S02]  /*2710*/  USEL UR5, URZ, 0x1, !UP0 ;  /* 0x000000013f057887 */ /* 0x000fe4000c000000 */
[----:B------:R-:W-:-:S04]  /*2720*/  UISETP.GT.U32.AND UP1, UPT, UR4, 0xfe, !UP1 ;  /* 0x000000fe0400788c */ /* 0x000fc8000cf24070 */
[----:B------:R-:W-:-:S04]  /*2730*/  USEL UR4, URZ, 0x1, !UP1 ;  /* 0x000000013f047887 */ /* 0x000fc8000c800000 */
[----:B------:R-:W-:Y:S01]  /*2740*/  ULOP3.LUT UR48, UR4, UR48, UR5, 0x96, !UPT ;  /* 0x0000003004307292 */ /* 0x000fe2000f8e9605 */
[----:B01----:R-:W-:Y:S11]  /*2750*/  @!P0 BRA `(.L_x_34) ;  /* 0x00000094004c8947 */ /* 0x003ff60003800000 */
.L_x_314:
[----:B------:R-:W-:Y:S01]  /*2760*/  IMAD.SHL.U32 R4, R18, 0x40, RZ ;  /* 0x0000004012047824 */ /* 0x000fe200078e00ff */
[----:B------:R-:W-:Y:S01]  /*2770*/  ULDC UR6, c[0x0][0x284] ;  /* 0x0000a10000067ab9 */ /* 0x000fe20000000800 */
[----:B------:R-:W-:Y:S01]  /*2780*/  IMAD.SHL.U32 R12, R2, 0x100, RZ ;  /* 0x00000100020c7824 */ /* 0x000fe200078e00ff */
[----:B------:R-:W-:Y:S01]  /*2790*/  SHF.R.S32.HI R165, RZ, 0x1f, R19 ;  /* 0x0000001fffa57819 */ /* 0x000fe20000011413 */
[----:B------:R-:W-:Y:S01]  /*27a0*/  ULDC.64 UR4, c[0x0][0x5d0] ;  /* 0x0001740000047ab9 */ /* 0x000fe20000000a00 */
[----:B------:R-:W-:Y:S01]  /*27b0*/  ISETP.GE.AND P0, PT, R4, UR6, PT ;  /* 0x0000000604007c0c */ /* 0x000fe2000bf06270 */
[----:B------:R-:W-:Y:S01]  /*27c0*/  IMAD.WIDE.U32 R2, R19, UR4, R8 ;  /* 0x0000000413027c25 */ /* 0x000fe2000f8e0008 */
[----:B------:R-:W-:Y:S01]  /*27d0*/  SHF.R.S32.HI R13, RZ, 0x1f, R12 ;  /* 0x0000001fff0d7819 */ /* 0x000fe2000001140c */
[----:B------:R-:W-:Y:S01]  /*27e0*/  ULOP3.LUT UR44, UR44, 0x1, URZ, 0xc0, !UPT ;  /* 0x000000012c2c7892 */ /* 0x000fe2000f8ec03f */
[C---:B------:R-:W-:Y:S01]  /*27f0*/  ISETP.GE.OR P0, PT, R12.reuse, R7, P0 ;  /* 0x000000070c00720c */ /* 0x040fe20000706670 */
[----:B0-----:R-:W-:Y:S01]  /*2800*/  IMAD R0, R165, UR4, RZ ;  /* 0x00000004a5007c24 */ /* 0x001fe2000f8e02ff */
[----:B------:R-:W-:-:S03]  /*2810*/  IADD3 R2, P1, R12, R2, RZ ;  /* 0x000000020c027210 */ /* 0x000fc60007f3e0ff */
[----:B------:R-:W-:-:S05]  /*2820*/  IMAD R5, R19, UR5, R0 ;  /* 0x0000000513057c24 */ /* 0x000fca000f8e0200 */
[----:B------:R-:W-:-:S03]  /*2830*/  IADD3.X R3, R13, R3, R5, P1, !PT ;  /* 0x000000030d037210 */ /* 0x000fc60000ffe405 */
[----:B------:R-:W-:Y:S05]  /*2840*/  @P0 BRA `(.L_x_35) ;  /* 0x0000007c00040947 */ /* 0x000fea0003800000 */
[----:B------:R-:W0:Y:S01]  /*2850*/  LDC.64 R10, c[0x0][0x5c8] ;  /* 0x00017200ff0a7b82 */ /* 0x000e220000000a00 */
[----:B-----5:R-:W-:Y:S01]  /*2860*/  FSETP.NEU.AND P0, PT, R22, RZ, PT ;  /* 0x000000ff1600720b */ /* 0x020fe20003f0d000 */
[----:B------:R-:W-:Y:S01]  /*2870*/  IMAD R5, R156, -0x2, R7 ;  /* 0xfffffffe9c057824 */ /* 0x000fe200078e0207 */
[----:B------:R-:W-:Y:S01]  /*2880*/  BSSY B0, `(.L_x_35) ;  /* 0x00007bd000007945 */ /* 0x000fe20003800000 */
[----:B------:R-:W-:-:S04]  /*2890*/  IMAD.WIDE R162, R18, 0x40, R154 ;  /* 0x0000004012a27825 */ /* 0x000fc800078e029a */
[----:B------:R-:W-:Y:S02]  /*28a0*/  IMAD.IADD R0, R5, 0x1, -R12 ;  /* 0x0000000105007824 */ /* 0x000fe400078e0a0c */
[----:B------:R-:W-:-:S03]  /*28b0*/  IMAD.IADD R4, R161, 0x1, -R4 ;  /* 0x00000001a1047824 */ /* 0x000fc600078e0a04 */
[----:B------:R-:W-:-:S04]  /*28c0*/  ISETP.GT.AND P2, PT, R0, RZ, PT ;  /* 0x000000ff0000720c */ /* 0x000fc80003f44270 */
[----:B------:R-:W-:Y:S01]  /*28d0*/  ISETP.GT.AND P1, PT, R4, RZ, P2 ;  /* 0x000000ff0400720c */ /* 0x000fe20001724270 */
[-C--:B0-----:R-:W-:Y:S02]  /*28e0*/  IMAD R5, R163, R10.reuse, RZ ;  /* 0x0000000aa3057224 */ /* 0x081fe400078e02ff */
[----:B------:R-:W-:-:S04]  /*28f0*/  IMAD.WIDE.U32 R172, R162, R10, R2 ;  /* 0x0000000aa2ac7225 */ /* 0x000fc800078e0002 */
[----:B------:R-:W-:-:S04]  /*2900*/  IMAD R5, R162, R11, R5 ;  /* 0x0000000ba2057224 */ /* 0x000fc800078e0205 */
[----:B------:R-:W-:Y:S01]  /*2910*/  IMAD.IADD R175, R173, 0x1, R5 ;  /* 0x00000001adaf7824 */ /* 0x000fe200078e0205 */
[----:B------:R-:W-:Y:S06]  /*2920*/  @!P0 BRA `(.L_x_36) ;  /* 0x0000005400a08947 */ /* 0x000fec0003800000 */
[----:B------:R-:W0:Y:S01]  /*2930*/  LDC.64 R20, c[0x0][0x5b8] ;  /* 0x00016e00ff147b82 */ /* 0x000e220000000a00 */
[----:B------:R-:W-:-:S07]  /*2940*/  ULDC.64 UR4, c[0x0][0x5c0] ;  /* 0x0001700000047ab9 */ /* 0x000fce0000000a00 */
[----:B------:R-:W1:Y:S08]  /*2950*/  LDC.64 R166, c[0x0][0x5b0] ;  /* 0x00016c00ffa67b82 */ /* 0x000e700000000a00 */
[----:B------:R-:W2:Y:S01]  /*2960*/  LDC.64 R14, c[0x0][0x5a8] ;  /* 0x00016a00ff0e7b82 */ /* 0x000ea20000000a00 */
[-C--:B0-----:R-:W-:Y:S02]  /*2970*/  IMAD R6, R165, R20.reuse, RZ ;  /* 0x00000014a5067224 */ /* 0x081fe400078e02ff */
[----:B------:R-:W-:-:S04]  /*2980*/  IMAD.WIDE.U32 R2, R19, R20, R8 ;  /* 0x0000001413027225 */ /* 0x000fc800078e0008 */
[----:B------:R-:W-:Y:S01]  /*2990*/  IMAD R171, R19, R21, R6 ;  /* 0x0000001513ab7224 */ /* 0x000fe200078e0206 */
[----:B------:R-:W-:Y:S01]  /*29a0*/  IADD3 R164, P0, R12, R2, RZ ;  /* 0x000000020ca47210 */ /* 0x000fe20007f1e0ff */
[----:B-1----:R-:W-:-:S03]  /*29b0*/  IMAD R2, R163, R166, RZ ;  /* 0x000000a6a3027224 */ /* 0x002fc600078e02ff */
[----:B------:R-:W-:Y:S01]  /*29c0*/  IADD3.X R165, R13, R3, R171, P0, !PT ;  /* 0x000000030da57210 */ /* 0x000fe200007fe4ab */
[C---:B------:R-:W-:Y:S02]  /*29d0*/  IMAD R173, R162.reuse, R167, R2 ;  /* 0x000000a7a2ad7224 */ /* 0x040fe400078e0202 */
[----:B------:R-:W-:-:S04]  /*29e0*/  IMAD.WIDE.U32 R2, R162, R166, R164 ;  /* 0x000000a6a2027225 */ /* 0x000fc800078e00a4 */
[----:B------:R-:W-:Y:S01]  /*29f0*/  IMAD.IADD R3, R3, 0x1, R173 ;  /* 0x0000000103037824 */ /* 0x000fe200078e02ad */
[----:B--2---:R-:W-:-:S04]  /*2a00*/  LEA R6, P0, R2, R14, 0x1 ;  /* 0x0000000e02067211 */ /* 0x004fc800078008ff */
[----:B------:R-:W-:-:S05]  /*2a10*/  LEA.HI.X R7, R2, R15, R3, 0x1, P0 ;  /* 0x0000000f02077211 */ /* 0x000fca00000f0c03 */
[----:B------:R0:W2:Y:S01]  /*2a20*/  @P1 LDG.E.LTC128B.U16 R5, desc[UR50][R6.64] ;  /* 0x0000003206051981 */ /* 0x0000a2000c1e1520 */
[----:B------:R-:W-:Y:S01]  /*2a30*/  IMAD.WIDE.U32 R2, R162, R166, R12 ;  /* 0x000000a6a2027225 */ /* 0x000fe200078e000c */
[----:B------:R-:W-:Y:S02]  /*2a40*/  BSSY B1, `(.L_x_37) ;  /* 0x0000014000017945 */ /* 0x000fe40003800000 */
[----:B------:R-:W-:-:S04]  /*2a50*/  IADD3 R168, P0, R8, R2, RZ ;  /* 0x0000000208a87210 */ /* 0x000fc80007f1e0ff */
[----:B------:R-:W-:Y:S02]  /*2a60*/  IADD3.X R169, R9, R173, R3, P0, !PT ;  /* 0x000000ad09a97210 */ /* 0x000fe400007fe403 */
[----:B------:R-:W-:Y:S01]  /*2a70*/  LEA R2, P0, R172, UR4, 0x1 ;  /* 0x00000004ac027c11 */ /* 0x000fe2000f8008ff */
[----:B------:R-:W-:-:S03]  /*2a80*/  IMAD.WIDE.U32 R168, R19, R20, R168 ;  /* 0x0000001413a87225 */ /* 0x000fc600078e00a8 */
[----:B------:R-:W-:Y:S02]  /*2a90*/  LEA.HI.X R3, R172, UR5, R175, 0x1, P0 ;  /* 0x00000005ac037c11 */ /* 0x000fe400080f0caf */
[----:B------:R-:W-:Y:S01]  /*2aa0*/  ISETP.GT.AND P0, PT, R0, 0x1, PT ;  /* 0x000000010000780c */ /* 0x000fe20003f04270 */
[----:B0-----:R-:W-:Y:S01]  /*2ab0*/  IMAD.IADD R7, R171, 0x1, R169 ;  /* 0x00000001ab077824 */ /* 0x001fe200078e02a9 */
[----:B------:R-:W-:Y:S02]  /*2ac0*/  LEA R6, P4, R168, R14, 0x1 ;  /* 0x0000000ea8067211 */ /* 0x000fe400078808ff */
[----:B------:R-:W-:Y:S02]  /*2ad0*/  ISETP.GT.AND P3, PT, R4, RZ, P0 ;  /* 0x000000ff0400720c */ /* 0x000fe40000764270 */
[----:B------:R-:W-:Y:S01]  /*2ae0*/  LEA.HI.X R7, R168, R15, R7, 0x1, P4 ;  /* 0x0000000fa8077211 */ /* 0x000fe200020f0c07 */
[C---:B------:R-:W-:Y:S01]  /*2af0*/  IMAD.SHL.U32 R168, R166.reuse, 0x8, RZ ;  /* 0x00000008a6a87824 */ /* 0x040fe200078e00ff */
[----:B------:R-:W-:Y:S01]  /*2b00*/  SHF.L.U64.HI R169, R166, 0x3, R167 ;  /* 0x00000003a6a97819 */ /* 0x000fe200000102a7 */
[----:B--2---:R-:W-:-:S04]  /*2b10*/  IMAD.U32 R21, R5, 0x10000, RZ ;  /* 0x0001000005157824 */ /* 0x004fc800078e00ff */
[----:B------:R-:W-:-:S04]  /*2b20*/  FMUL R21, R21, R22 ;  /* 0x0000001615157220 */ /* 0x000fc80000400000 */
[----:B------:R-:W-:-:S05]  /*2b30*/  FFMA R21, R24, R23, R21 ;  /* 0x0000001718157223 */ /* 0x000fca0000000015 */
[----:B------:R-:W-:-:S05]  /*2b40*/  F2FP.BF16.F32.PACK_AB R21, RZ, R21 ;  /* 0x00000015ff15723e */ /* 0x000fca00000010ff */
[----:B------:R0:W-:Y:S01]  /*2b50*/  @P1 STG.E.U16 desc[UR50][R2.64], R21 ;  /* 0x0000001502001986 */ /* 0x0001e2000c101532 */
[----:B------:R-:W-:Y:S05]  /*2b60*/  @!P3 BRA `(.L_x_38) ;  /* 0x000000000004b947 */ /* 0x000fea0003800000 */
[----:B------:R1:W5:Y:S02]  /*2b70*/  LDG.E.LTC128B.U16 R5, desc[UR50][R6.64+0x2] ;  /* 0x0000023206057981 */ /* 0x000364000c1e1520 */
.L_x_38:
[----:B------:R-:W-:Y:S05]  /*2b80*/  BSYNC B1 ;  /* 0x0000000000017941 */ /* 0x000fea0003800000 */
.L_x_37:
[----:B0----5:R-:W-:Y:S01]  /*2b90*/  IMAD.U32 R21, R5, 0x10000, RZ ;  /* 0x0001000005157824 */ /* 0x021fe200078e00ff */
[----:B------:R-:W-:Y:S01]  /*2ba0*/  ISETP.GT.AND P2, PT, R4, 0x8, P2 ;  /* 0x000000080400780c */ /* 0x000fe20001744270 */
[----:B------:R-:W-:-:S04]  /*2bb0*/  IMAD.WIDE.U32 R168, R162, R166, R168 ;  /* 0x000000a6a2a87225 */ /* 0x000fc800078e00a8 */
[----:B------:R-:W-:Y:S01]  /*2bc0*/  FMUL R18, R21, R22 ;  /* 0x0000001615127220 */ /* 0x000fe20000400000 */
[----:B------:R-:W-:Y:S01]  /*2bd0*/  IMAD.IADD R173, R173, 0x1, R169 ;  /* 0x00000001adad7824 */ /* 0x000fe200078e02a9 */
[----:B------:R-:W-:Y:S02]  /*2be0*/  IADD3 R21, P1, R164, R168, RZ ;  /* 0x000000a8a4157210 */ /* 0x000fe40007f3e0ff */
[----:B------:R-:W-:-:S03]  /*2bf0*/  FFMA R18, R25, R23, R18 ;  /* 0x0000001719127223 */ /* 0x000fc60000000012 */
[----:B------:R-:W-:Y:S01]  /*2c00*/  IMAD.X R164, R173, 0x1, R165, P1 ;  /* 0x00000001ada47824 */ /* 0x000fe200008e06a5 */
[C---:B------:R-:W-:Y:S02]  /*2c10*/  LEA R24, P1, R21.reuse, R14, 0x1 ;  /* 0x0000000e15187211 */ /* 0x040fe400078208ff */
[----:B------:R-:W-:Y:S02]  /*2c20*/  F2FP.BF16.F32.PACK_AB R18, RZ, R18 ;  /* 0x00000012ff12723e */ /* 0x000fe400000010ff */
[----:B------:R-:W-:Y:S02]  /*2c30*/  LEA.HI.X R25, R21, R15, R164, 0x1, P1 ;  /* 0x0000000f15197211 */ /* 0x000fe400008f0ca4 */
[----:B------:R-:W-:Y:S02]  /*2c40*/  PRMT R21, R18, 0x7610, R21 ;  /* 0x0000761012157816 */ /* 0x000fe40000000015 */
[----:B------:R-:W-:-:S03]  /*2c50*/  PRMT R18, R5, 0x7610, R18 ;  /* 0x0000761005127816 */ /* 0x000fc60000000012 */
[----:B------:R0:W-:Y:S04]  /*2c60*/  @P3 STG.E.U16 desc[UR50][R2.64+0x2], R21 ;  /* 0x0000021502003986 */ /* 0x0001e8000c101532 */
[----:B------:R-:W2:Y:S01]  /*2c70*/  @P2 LDG.E.LTC128B.U16 R18, desc[UR50][R24.64] ;  /* 0x0000003218122981 */ /* 0x000ea2000c1e1520 */
[----:B------:R-:W-:Y:S01]  /*2c80*/  IADD3 R8, P1, P3, R8, R168, R12 ;  /* 0x000000a808087210 */ /* 0x000fe20007b3e00c */
[----:B------:R-:W-:Y:S01]  /*2c90*/  BSSY B1, `(.L_x_39) ;  /* 0x0000011000017945 */ /* 0x000fe20003800000 */
[C---:B------:R-:W-:Y:S02]  /*2ca0*/  SHF.L.U64.HI R11, R10.reuse, 0x4, R11 ;  /* 0x000000040a0b7819 */ /* 0x040fe4000001020b */
[----:B------:R-:W-:Y:S02]  /*2cb0*/  IADD3.X R9, R9, R173, R13, P1, P3 ;  /* 0x000000ad09097210 */ /* 0x000fe40000fe640d */
[----:B------:R-:W-:-:S02]  /*2cc0*/  LEA R10, P1, R10, R2, 0x4 ;  /* 0x000000020a0a7211 */ /* 0x000fc400078220ff */
[----:B------:R-:W-:Y:S01]  /*2cd0*/  ISETP.GT.AND P0, PT, R4, 0x8, P0 ;  /* 0x000000080400780c */ /* 0x000fe20000704270 */
[----:B0-----:R-:W-:-:S04]  /*2ce0*/  IMAD.WIDE.U32 R20, R19, R20, R8 ;  /* 0x0000001413147225 */ /* 0x001fc800078e0008 */
[----:B------:R-:W-:Y:S01]  /*2cf0*/  IMAD.X R11, R11, 0x1, R3, P1 ;  /* 0x000000010b0b7824 */ /* 0x000fe200008e0603 */
[----:B------:R-:W-:Y:S01]  /*2d00*/  LEA R8, P3, R20, R14, 0x1 ;  /* 0x0000000e14087211 */ /* 0x000fe200078608ff */
[----:B------:R-:W-:-:S05]  /*2d10*/  IMAD.IADD R9, R171, 0x1, R21 ;  /* 0x00000001ab097824 */ /* 0x000fca00078e0215 */
[----:B------:R-:W-:Y:S01]  /*2d20*/  LEA.HI.X R9, R20, R15, R9, 0x1, P3 ;  /* 0x0000000f14097211 */ /* 0x000fe200018f0c09 */
[----:B--2---:R-:W-:-:S04]  /*2d30*/  IMAD.U32 R5, R18, 0x10000, RZ ;  /* 0x0001000012057824 */ /* 0x004fc800078e00ff */
[----:B------:R-:W-:-:S04]  /*2d40*/  FMUL R5, R5, R22 ;  /* 0x0000001605057220 */ /* 0x000fc80000400000 */
[----:B------:R-:W-:-:S05]  /*2d50*/  FFMA R5, R26, R23, R5 ;  /* 0x000000171a057223 */ /* 0x000fca0000000005 */
[----:B------:R-:W-:-:S05]  /*2d60*/  F2FP.BF16.F32.PACK_AB R5, RZ, R5 ;  /* 0x00000005ff05723e */ /* 0x000fca00000010ff */
[----:B------:R0:W-:Y:S01]  /*2d70*/  @P2 STG.E.U16 desc[UR50][R10.64], R5 ;  /* 0x000000050a002986 */ /* 0x0001e2000c101532 */
[----:B------:R-:W-:Y:S05]  /*2d80*/  @!P0 BRA `(.L_x_40) ;  /* 0x0000000000048947 */ /* 0x000fea0003800000 */
[----:B------:R2:W5:Y:S02]  /*2d90*/  LDG.E.LTC128B.U16 R18, desc[UR50][R8.64+0x2] ;  /* 0x0000023208127981 */ /* 0x000564000c1e1520 */
.L_x_40:
[----:B------:R-:W-:Y:S05]  /*2da0*/  BSYNC B1 ;  /* 0x0000000000017941 */ /* 0x000fea0003800000 */
.L_x_39:
[----:B0----5:R-:W-:Y:S01]  /*2db0*/  IMAD.U32 R5, R18, 0x10000, RZ ;  /* 0x0001000012057824 */ /* 0x021fe200078e00ff */
[----:B------:R-:W-:Y:S01]  /*2dc0*/  ISETP.GT.AND P1, PT, R0, 0x8, PT ;  /* 0x000000080000780c */ /* 0x000fe20003f24270 */
[----:B------:R-:W-:Y:S02]  /*2dd0*/  BSSY B1, `(.L_x_41) ;  /* 0x0000008000017945 */ /* 0x000fe40003800000 */
[----:B------:R-:W-:Y:S01]  /*2de0*/  FMUL R12, R5, R22 ;  /* 0x00000016050c7220 */ /* 0x000fe20000400000 */
[----:B------:R-:W-:-:S03]  /*2df0*/  ISETP.GT.AND P2, PT, R4, RZ, P1 ;  /* 0x000000ff0400720c */ /* 0x000fc60000f44270 */
[----:B------:R-:W-:-:S05]  /*2e00*/  FFMA R12, R27, R23, R12 ;  /* 0x000000171b0c7223 */ /* 0x000fca000000000c */
[----:B------:R-:W-:-:S05]  /*2e10*/  F2FP.BF16.F32.PACK_AB R12, RZ, R12 ;  /* 0x0000000cff0c723e */ /* 0x000fca00000010ff */
[----:B------:R0:W-:Y:S01]  /*2e20*/  @P0 STG.E.U16 desc[UR50][R10.64+0x2], R12 ;  /* 0x0000020c0a000986 */ /* 0x0001e2000c101532 */
[----:B------:R-:W-:Y:S05]  /*2e30*/  @!P2 BRA `(.L_x_42) ;  /* 0x000000000004a947 */ /* 0x000fea0003800000 */
[----:B------:R3:W5:Y:S02]  /*2e40*/  LDG.E.LTC128B.U16 R18, desc[UR50][R6.64+0x10] ;  /* 0x0000103206127981 */ /* 0x000764000c1e1520 */
.L_x_42:
[----:B------:R-:W-:Y:S05]  /*2e50*/  BSYNC B1 ;  /* 0x0000000000017941 */ /* 0x000fea0003800000 */
.L_x_41:
[----:B-----5:R-:W-:Y:S01]  /*2e60*/  IMAD.U32 R5, R18, 0x10000, RZ ;  /* 0x0001000012057824 */ /* 0x020fe200078e00ff */
        /* <DEDUP_REMOVED lines=9> */
.L_x_44:
[----:B------:R-:W-:Y:S05]  /*2f00*/  BSYNC B1 ;  /* 0x0000000000017941 */ /* 0x000fea0003800000 */
.L_x_43:
[----:B----45:R-:W-:Y:S01]  /*2f10*/  IMAD.U32 R5, R18, 0x10000, RZ ;  /* 0x0001000012057824 */ /* 0x030fe200078e00ff */
[----:B------:R-:W-:Y:S01]  /*2f20*/  ISETP.GT.AND P1, PT, R4, 0x8, P1 ;  /* 0x000000080400780c */ /* 0x000fe20000f24270 */
[----:B------:R-:W-:Y:S02]  /*2f30*/  BSSY B1, `(.L_x_45) ;  /* 0x0000007000017945 */ /* 0x000fe40003800000 */
[----:B0-----:R-:W-:-:S04]  /*2f40*/  FMUL R12, R5, R22 ;  /* 0x00000016050c7220 */ /* 0x001fc80000400000 */
[----:B------:R-:W-:-:S05]  /*2f50*/  FFMA R12, R29, R23, R12 ;  /* 0x000000171d0c7223 */ /* 0x000fca000000000c */
[----:B------:R-:W-:-:S05]  /*2f60*/  F2FP.BF16.F32.PACK_AB R12, RZ, R12 ;  /* 0x0000000cff0c723e */ /* 0x000fca00000010ff */
[----:B------:R0:W-:Y:S01]  /*2f70*/  @P3 STG.E.U16 desc[UR50][R2.64+0x12], R12 ;  /* 0x0000120c02003986 */ /* 0x0001e2000c101532 */
[----:B------:R-:W-:Y:S05]  /*2f80*/  @!P1 BRA `(.L_x_46) ;  /* 0x0000000000049947 */ /* 0x000fea0003800000 */
[----:B------:R4:W5:Y:S02]  /*2f90*/  LDG.E.LTC128B.U16 R18, desc[UR50][R8.64+0x10] ;  /* 0x0000103208127981 */ /* 0x000964000c1e1520 */
.L_x_46:
[----:B------:R-:W-:Y:S05]  /*2fa0*/  BSYNC B1 ;  /* 0x0000000000017941 */ /* 0x000fea0003800000 */
.L_x_45:
[----:B-----5:R-:W-:Y:S01]  /*2fb0*/  IMAD.U32 R5, R18, 0x10000, RZ ;  /* 0x0001000012057824 */ /* 0x020fe200078e00ff */
[----:B------:R-:W-:Y:S01]  /*2fc0*/  ISETP.GT.AND P0, PT, R4, 0x8, P0 ;  /* 0x000000080400780c */ /* 0x000fe20000704270 */
[----:B------:R-:W-:Y:S02]  /*2fd0*/  BSSY B1, `(.L_x_47) ;  /* 0x0000007000017945 */ /* 0x000fe40003800000 */
[----:B------:R-:W-:-:S04]  /*2fe0*/  FMUL R5, R5, R22 ;  /* 0x0000001605057220 */ /* 0x000fc80000400000 */
[----:B------:R-:W-:-:S05]  /*2ff0*/  FFMA R5, R30, R23, R5 ;  /* 0x000000171e057223 */ /* 0x000fca0000000005 */
[----:B------:R-:W-:-:S05]  /*3000*/  F2FP.BF16.F32.PACK_AB R5, RZ, R5 ;  /* 0x00000005ff05723e */ /* 0x000fca00000010ff */
[----:B------:R0:W-:Y:S01]  /*3010*/  @P1 STG.E.U16 desc[UR50][R10.64+0x10], R5 ;  /* 0x000010050a001986 */ /* 0x0001e2000c101532 */
[----:B------:R-:W-:Y:S05]  /*3020*/  @!P0 BRA `(.L_x_48) ;  /* 0x0000000000048947 */ /* 0x000fea0003800000 */
[----:B------:R0:W5:Y:S02]  /*3030*/  LDG.E.LTC128B.U16 R18, desc[UR50][R8.64+0x12] ;  /* 0x0000123208127981 */ /* 0x000164000c1e1520 */
.L_x_48:
[----:B------:R-:W-:Y:S05]  /*3040*/  BSYNC B1 ;  /* 0x0000000000017941 */ /* 0x000fea0003800000 */
.L_x_47:
        /* <DEDUP_REMOVED lines=10> */
.L_x_50:
[----:B------:R-:W-:Y:S05]  /*30f0*/  BSYNC B1 ;  /* 0x0000000000017941 */ /* 0x000fea0003800000 */
.L_x_49:
        /* <DEDUP_REMOVED lines=10> */
.L_x_52:
[----:B------:R-:W-:Y:S05]  /*31a0*/  BSYNC B1 ;  /* 0x0000000000017941 */ /* 0x000fea0003800000 */
.L_x_51:
[----:B0----5:R-:W-:Y:S01]  /*31b0*/  IMAD.U32 R5, R18, 0x10000, RZ ;  /* 0x0001000012057824 */ /* 0x021fe200078e00ff */
        /* <DEDUP_REMOVED lines=8> */
.L_x_54:
[----:B------:R-:W-:Y:S05]  /*3240*/  BSYNC B1 ;  /* 0x0000000000017941 */ /* 0x000fea0003800000 */
.L_x_53:
        /* <DEDUP_REMOVED lines=9> */
.L_x_56:
[----:B------:R-:W-:Y:S05]  /*32e0*/  BSYNC B1 ;  /* 0x0000000000017941 */ /* 0x000fea0003800000 */
.L_x_55:
        /* <DEDUP_REMOVED lines=10> */
.L_x_58:
[----:B------:R-:W-:Y:S05]  /*3390*/  BSYNC B1 ;  /* 0x0000000000017941 */ /* 0x000fea0003800000 */
.L_x_57:
        /* <DEDUP_REMOVED lines=10> */
.L_x_60:
[----:B------:R-:W-:Y:S05]  /*3440*/  BSYNC B1 ;  /* 0x0000000000017941 */ /* 0x000fea0003800000 */
.L_x_59:
        /* <DEDUP_REMOVED lines=9> */
.L_x_62:
[----:B------:R-:W-:Y:S05]  /*34e0*/  BSYNC B1 ;  /* 0x0000000000017941 */ /* 0x000fea0003800000 */
.L_x_61:
        /* <DEDUP_REMOVED lines=9> */
.L_x_64:
[----:B------:R-:W-:Y:S05]  /*3580*/  BSYNC B1 ;  /* 0x0000000000017941 */ /* 0x000fea0003800000 */
.L_x_63:
        /* <DEDUP_REMOVED lines=10> */
.L_x_66:
[----:B------:R-:W-:Y:S05]  /*3630*/  BSYNC B1 ;  /* 0x0000000000017941 */ /* 0x000fea0003800000 */
.L_x_65:
        /* <DEDUP_REMOVED lines=10> */
.L_x_68:
[----:B------:R-:W-:Y:S05]  /*36e0*/  BSYNC B1 ;  /* 0x0000000000017941 */ /* 0x000fea0003800000 */
.L_x_67:
        /* <DEDUP_REMOVED lines=9> */
.L_x_70:
[----:B------:R-:W-:Y:S05]  /*3780*/  BSYNC B1 ;  /* 0x0000000000017941 */ /* 0x000fea0003800000 */
.L_x_69:
        /* <DEDUP_REMOVED lines=9> */
.L_x_72:
[----:B------:R-:W-:Y:S05]  /*3820*/  BSYNC B1 ;  /* 0x0000000000017941 */ /* 0x000fea0003800000 */
.L_x_71:
        /* <DEDUP_REMOVED lines=10> */
.L_x_74:
[----:B------:R-:W-:Y:S05]  /*38d0*/  BSYNC B1 ;  /* 0x0000000000017941 */ /* 0x000fea0003800000 */
.L_x_73:
        /* <DEDUP_REMOVED lines=10> */
.L_x_76:
[----:B------:R-:W-:Y:S05]  /*3980*/  BSYNC B1 ;  /* 0x0000000000017941 */ /* 0x000fea0003800000 */
.L_x_75:
        /* <DEDUP_REMOVED lines=9> */
.L_x_78:
[----:B------:R-:W-:Y:S05]  /*3a20*/  BSYNC B1 ;  /* 0x0000000000017941 */ /* 0x000fea0003800000 */
.L_x_77:
        /* <DEDUP_REMOVED lines=9> */
.L_x_80:
[----:B------:R-:W-:Y:S05]  /*3ac0*/  BSYNC B1 ;  /* 0x0000000000017941 */ /* 0x000fea0003800000 */
.L_x_79:
        /* <DEDUP_REMOVED lines=10> */
.L_x_82:
[----:B------:R-:W-:Y:S05]  /*3b70*/  BSYNC B1 ;  /* 0x0000000000017941 */ /* 0x000fea0003800000 */
.L_x_81:
        /* <DEDUP_REMOVED lines=10> */
.L_x_84:
[----:B------:R-:W-:Y:S05]  /*3c20*/  BSYNC B1 ;  /* 0x0000000000017941 */ /* 0x000fea0003800000 */
.L_x_83:
        /* <DEDUP_REMOVED lines=9> */
.L_x_86:
[----:B------:R-:W-:Y:S05]  /*3cc0*/  BSYNC B1 ;  /* 0x0000000000017941 */ /* 0x000fea0003800000 */
.L_x_85:
        /* <DEDUP_REMOVED lines=9> */
.L_x_88:
[----:B------:R-:W-:Y:S05]  /*3d60*/  BSYNC B1 ;  /* 0x0000000000017941 */ /* 0x000fea0003800000 */
.L_x_87:
        /* <DEDUP_REMOVED lines=10> */
.L_x_90:
[----:B------:R-:W-:Y:S05]  /*3e10*/  BSYNC B1 ;  /* 0x0000000000017941 */ /* 0x000fea0003800000 */
.L_x_89:
        /* <DEDUP_REMOVED lines=10> */
.L_x_92:
[----:B------:R-:W-:Y:S05]  /*3ec0*/  BSYNC B1 ;  /* 0x0000000000017941 */ /* 0x000fea0003800000 */
.L_x_91:
        /* <DEDUP_REMOVED lines=9> */
.L_x_94:
[----:B------:R-:W-:Y:S05]  /*3f60*/  BSYNC B1 ;  /* 0x0000000000017941 */ /* 0x000fea0003800000 */
.L_x_93:
        /* <DEDUP_REMOVED lines=9> */
.L_x_96:
[----:B------:R-:W-:Y:S05]  /*4000*/  BSYNC B1 ;  /* 0x0000000000017941 */ /* 0x000fea0003800000 */
.L_x_95:
        /* <DEDUP_REMOVED lines=10> */
.L_x_98:
[----:B------:R-:W-:Y:S05]  /*40b0*/  BSYNC B1 ;  /* 0x0000000000017941 */ /* 0x000fea0003800000 */
.L_x_97:
        /* <DEDUP_REMOVED lines=10> */
.L_x_100:
[----:B------:R-:W-:Y:S05]  /*4160*/  BSYNC B1 ;  /* 0x0000000000017941 */ /* 0x000fea0003800000 */
.L_x_99:
        /* <DEDUP_REMOVED lines=9> */
.L_x_102:
[----:B------:R-:W-:Y:S05]  /*4200*/  BSYNC B1 ;  /* 0x0000000000017941 */ /* 0x000fea0003800000 */
.L_x_101:
        /* <DEDUP_REMOVED lines=9> */
.L_x_104:
[----:B------:R-:W-:Y:S05]  /*42a0*/  BSYNC B1 ;  /* 0x0000000000017941 */ /* 0x000fea0003800000 */
.L_x_103:
        /* <DEDUP_REMOVED lines=10> */
.L_x_106:
[----:B------:R-:W-:Y:S05]  /*4350*/  BSYNC B1 ;  /* 0x0000000000017941 */ /* 0x000fea0003800000 */
.L_x_105:
        /* <DEDUP_REMOVED lines=10> */
.L_x_108:
[----:B------:R-:W-:Y:S05]  /*4400*/  BSYNC B1 ;  /* 0x0000000000017941 */ /* 0x000fea0003800000 */
.L_x_107:
        /* <DEDUP_REMOVED lines=9> */
.L_x_110:
[----:B------:R-:W-:Y:S05]  /*44a0*/  BSYNC B1 ;  /* 0x0000000000017941 */ /* 0x000fea0003800000 */
.L_x_109:
        /* <DEDUP_REMOVED lines=9> */
.L_x_112:
[----:B------:R-:W-:Y:S05]  /*4540*/  BSYNC B1 ;  /* 0x0000000000017941 */ /* 0x000fea0003800000 */
.L_x_111:
        /* <DEDUP_REMOVED lines=10> */
.L_x_114:
[----:B------:R-:W-:Y:S05]  /*45f0*/  BSYNC B1 ;  /* 0x0000000000017941 */ /* 0x000fea0003800000 */
.L_x_113:
        /* <DEDUP_REMOVED lines=10> */
.L_x_116:
[----:B------:R-:W-:Y:S05]  /*46a0*/  BSYNC B1 ;  /* 0x0000000000017941 */ /* 0x000fea0003800000 */
.L_x_115:
        /* <DEDUP_REMOVED lines=9> */
.L_x_118:
[----:B------:R-:W-:Y:S05]  /*4740*/  BSYNC B1 ;  /* 0x0000000000017941 */ /* 0x000fea0003800000 */
.L_x_117:
        /* <DEDUP_REMOVED lines=9> */
.L_x_120:
[----:B------:R-:W-:Y:S05]  /*47e0*/  BSYNC B1 ;  /* 0x0000000000017941 */ /* 0x000fea0003800000 */
.L_x_119:
        /* <DEDUP_REMOVED lines=10> */
.L_x_122:
[----:B------:R-:W-:Y:S05]  /*4890*/  BSYNC B1 ;  /* 0x0000000000017941 */ /* 0x000fea0003800000 */
.L_x_121:
        /* <DEDUP_REMOVED lines=10> */
.L_x_124:
[----:B------:R-:W-:Y:S05]  /*4940*/  BSYNC B1 ;  /* 0x0000000000017941 */ /* 0x000fea0003800000 */
.L_x_123:
        /* <DEDUP_REMOVED lines=9> */
.L_x_126:
[----:B------:R-:W-:Y:S05]  /*49e0*/  BSYNC B1 ;  /* 0x0000000000017941 */ /* 0x000fea0003800000 */
.L_x_125:
        /* <DEDUP_REMOVED lines=9> */
.L_x_128:
[----:B------:R-:W-:Y:S05]  /*4a80*/  BSYNC B1 ;  /* 0x0000000000017941 */ /* 0x000fea0003800000 */
.L_x_127:
        /* <DEDUP_REMOVED lines=10> */
.L_x_130:
[----:B------:R-:W-:Y:S05]  /*4b30*/  BSYNC B1 ;  /* 0x0000000000017941 */ /* 0x000fea0003800000 */
.L_x_129:
        /* <DEDUP_REMOVED lines=10> */
.L_x_132:
[----:B------:R-:W-:Y:S05]  /*4be0*/  BSYNC B1 ;  /* 0x0000000000017941 */ /* 0x000fea0003800000 */
.L_x_131:
        /* <DEDUP_REMOVED lines=9> */
.L_x_134:
[----:B------:R-:W-:Y:S05]  /*4c80*/  BSYNC B1 ;  /* 0x0000000000017941 */ /* 0x000fea0003800000 */
.L_x_133:
        /* <DEDUP_REMOVED lines=9> */
.L_x_136:
[----:B------:R-:W-:Y:S05]  /*4d20*/  BSYNC B1 ;  /* 0x0000000000017941 */ /* 0x000fea0003800000 */
.L_x_135:
        /* <DEDUP_REMOVED lines=10> */
.L_x_138:
[----:B------:R-:W-:Y:S05]  /*4dd0*/  BSYNC B1 ;  /* 0x0000000000017941 */ /* 0x000fea0003800000 */
.L_x_137:
        /* <DEDUP_REMOVED lines=10> */
.L_x_140:
[----:B------:R-:W-:Y:S05]  /*4e80*/  BSYNC B1 ;  /* 0x0000000000017941 */ /* 0x000fea0003800000 */
.L_x_139:
        /* <DEDUP_REMOVED lines=9> */
.L_x_142:
[----:B------:R-:W-:Y:S05]  /*4f20*/  BSYNC B1 ;  /* 0x0000000000017941 */ /* 0x000fea0003800000 */
.L_x_141:
        /* <DEDUP_REMOVED lines=9> */
.L_x_144:
[----:B------:R-:W-:Y:S05]  /*4fc0*/  BSYNC B1 ;  /* 0x0000000000017941 */ /* 0x000fea0003800000 */
.L_x_143:
        /* <DEDUP_REMOVED lines=10> */
.L_x_146:
[----:B------:R-:W-:Y:S05]  /*5070*/  BSYNC B1 ;  /* 0x0000000000017941 */ /* 0x000fea0003800000 */
.L_x_145:
        /* <DEDUP_REMOVED lines=10> */
.L_x_148:
[----:B------:R-:W-:Y:S05]  /*5120*/  BSYNC B1 ;  /* 0x0000000000017941 */ /* 0x000fea0003800000 */
.L_x_147:
        /* <DEDUP_REMOVED lines=9> */
.L_x_150:
[----:B------:R-:W-:Y:S05]  /*51c0*/  BSYNC B1 ;  /* 0x0000000000017941 */ /* 0x000fea0003800000 */
.L_x_149:
        /* <DEDUP_REMOVED lines=9> */
.L_x_152:
[----:B------:R-:W-:Y:S05]  /*5260*/  BSYNC B1 ;  /* 0x0000000000017941 */ /* 0x000fea0003800000 */
.L_x_151:
        /* <DEDUP_REMOVED lines=10> */
.L_x_154:
[----:B------:R-:W-:Y:S05]  /*5310*/  BSYNC B1 ;  /* 0x0000000000017941 */ /* 0x000fea0003800000 */
.L_x_153:
        /* <DEDUP_REMOVED lines=10> */
.L_x_156:
[----:B------:R-:W-:Y:S05]  /*53c0*/  BSYNC B1 ;  /* 0x0000000000017941 */ /* 0x000fea0003800000 */
.L_x_155:
        /* <DEDUP_REMOVED lines=9> */
.L_x_158:
[----:B------:R-:W-:Y:S05]  /*5460*/  BSYNC B1 ;  /* 0x0000000000017941 */ /* 0x000fea0003800000 */
.L_x_157:
        /* <DEDUP_REMOVED lines=9> */
.L_x_160:
[----:B------:R-:W-:Y:S05]  /*5500*/  BSYNC B1 ;  /* 0x0000000000017941 */ /* 0x000fea0003800000 */
.L_x_159:
        /* <DEDUP_REMOVED lines=10> */
.L_x_162:
[----:B------:R-:W-:Y:S05]  /*55b0*/  BSYNC B1 ;  /* 0x0000000000017941 */ /* 0x000fea0003800000 */
.L_x_161:
        /* <DEDUP_REMOVED lines=10> */
.L_x_164:
[----:B------:R-:W-:Y:S05]  /*5660*/  BSYNC B1 ;  /* 0x0000000000017941 */ /* 0x000fea0003800000 */
.L_x_163:
        /* <DEDUP_REMOVED lines=9> */
.L_x_166:
[----:B------:R-:W-:Y:S05]  /*5700*/  BSYNC B1 ;  /* 0x0000000000017941 */ /* 0x000fea0003800000 */
.L_x_165:
        /* <DEDUP_REMOVED lines=9> */
.L_x_168:
[----:B------:R-:W-:Y:S05]  /*57a0*/  BSYNC B1 ;  /* 0x0000000000017941 */ /* 0x000fea0003800000 */
.L_x_167:
        /* <DEDUP_REMOVED lines=10> */
.L_x_170:
[----:B------:R-:W-:Y:S05]  /*5850*/  BSYNC B1 ;  /* 0x0000000000017941 */ /* 0x000fea0003800000 */
.L_x_169:
        /* <DEDUP_REMOVED lines=10> */
.L_x_172:
[----:B------:R-:W-:Y:S05]  /*5900*/  BSYNC B1 ;  /* 0x0000000000017941 */ /* 0x000fea0003800000 */
.L_x_171:
        /* <DEDUP_REMOVED lines=9> */
.L_x_174:
[----:B------:R-:W-:Y:S05]  /*59a0*/  BSYNC B1 ;  /* 0x0000000000017941 */ /* 0x000fea0003800000 */
.L_x_173:
        /* <DEDUP_REMOVED lines=9> */
.L_x_176:
[----:B------:R-:W-:Y:S05]  /*5a40*/  BSYNC B1 ;  /* 0x0000000000017941 */ /* 0x000fea0003800000 */
.L_x_175:
        /* <DEDUP_REMOVED lines=10> */
.L_x_178:
[----:B------:R-:W-:Y:S05]  /*5af0*/  BSYNC B1 ;  /* 0x0000000000017941 */ /* 0x000fea0003800000 */
.L_x_177:
        /* <DEDUP_REMOVED lines=10> */
.L_x_180:
[----:B------:R-:W-:Y:S05]  /*5ba0*/  BSYNC B1 ;  /* 0x0000000000017941 */ /* 0x000fea0003800000 */
.L_x_179:
        /* <DEDUP_REMOVED lines=9> */
.L_x_182:
[----:B------:R-:W-:Y:S05]  /*5c40*/  BSYNC B1 ;  /* 0x0000000000017941 */ /* 0x000fea0003800000 */
.L_x_181:
        /* <DEDUP_REMOVED lines=9> */
.L_x_184:
[----:B------:R-:W-:Y:S05]  /*5ce0*/  BSYNC B1 ;  /* 0x0000000000017941 */ /* 0x000fea0003800000 */
.L_x_183:
        /* <DEDUP_REMOVED lines=10> */
.L_x_186:
[----:B------:R-:W-:Y:S05]  /*5d90*/  BSYNC B1 ;  /* 0x0000000000017941 */ /* 0x000fea0003800000 */
.L_x_185:
        /* <DEDUP_REMOVED lines=10> */
.L_x_188:
[----:B------:R-:W-:Y:S05]  /*5e40*/  BSYNC B1 ;  /* 0x0000000000017941 */ /* 0x000fea0003800000 */
.L_x_187:
        /* <DEDUP_REMOVED lines=9> */
.L_x_190:
[----:B------:R-:W-:Y:S05]  /*5ee0*/  BSYNC B1 ;  /* 0x0000000000017941 */ /* 0x000fea0003800000 */
.L_x_189:
        /* <DEDUP_REMOVED lines=9> */
.L_x_192:
[----:B------:R-:W-:Y:S05]  /*5f80*/  BSYNC B1 ;  /* 0x0000000000017941 */ /* 0x000fea0003800000 */
.L_x_191:
        /* <DEDUP_REMOVED lines=10> */
.L_x_194:
[----:B------:R-:W-:Y:S05]  /*6030*/  BSYNC B1 ;  /* 0x0000000000017941 */ /* 0x000fea0003800000 */
.L_x_193:
        /* <DEDUP_REMOVED lines=10> */
.L_x_196:
[----:B------:R-:W-:Y:S05]  /*60e0*/  BSYNC B1 ;  /* 0x0000000000017941 */ /* 0x000fea0003800000 */
.L_x_195:
        /* <DEDUP_REMOVED lines=9> */
.L_x_198:
[----:B------:R-:W-:Y:S05]  /*6180*/  BSYNC B1 ;  /* 0x0000000000017941 */ /* 0x000fea0003800000 */
.L_x_197:
        /* <DEDUP_REMOVED lines=9> */
.L_x_200:
[----:B------:R-:W-:Y:S05]  /*6220*/  BSYNC B1 ;  /* 0x0000000000017941 */ /* 0x000fea0003800000 */
.L_x_199:
        /* <DEDUP_REMOVED lines=10> */
.L_x_202:
[----:B------:R-:W-:Y:S05]  /*62d0*/  BSYNC B1 ;  /* 0x0000000000017941 */ /* 0x000fea0003800000 */
.L_x_201:
        /* <DEDUP_REMOVED lines=10> */
.L_x_204:
[----:B------:R-:W-:Y:S05]  /*6380*/  BSYNC B1 ;  /* 0x0000000000017941 */ /* 0x000fea0003800000 */
.L_x_203:
        /* <DEDUP_REMOVED lines=9> */
.L_x_206:
[----:B------:R-:W-:Y:S05]  /*6420*/  BSYNC B1 ;  /* 0x0000000000017941 */ /* 0x000fea0003800000 */
.L_x_205:
        /* <DEDUP_REMOVED lines=9> */
.L_x_208:
[----:B------:R-:W-:Y:S05]  /*64c0*/  BSYNC B1 ;  /* 0x0000000000017941 */ /* 0x000fea0003800000 */
.L_x_207:
        /* <DEDUP_REMOVED lines=10> */
.L_x_210:
[----:B------:R-:W-:Y:S05]  /*6570*/  BSYNC B1 ;  /* 0x0000000000017941 */ /* 0x000fea0003800000 */
.L_x_209:
        /* <DEDUP_REMOVED lines=10> */
.L_x_212:
[----:B------:R-:W-:Y:S05]  /*6620*/  BSYNC B1 ;  /* 0x0000000000017941 */ /* 0x000fea0003800000 */
.L_x_211:
        /* <DEDUP_REMOVED lines=9> */
.L_x_214:
[----:B------:R-:W-:Y:S05]  /*66c0*/  BSYNC B1 ;  /* 0x0000000000017941 */ /* 0x000fea0003800000 */
.L_x_213:
        /* <DEDUP_REMOVED lines=9> */
.L_x_216:
[----:B------:R-:W-:Y:S05]  /*6760*/  BSYNC B1 ;  /* 0x0000000000017941 */ /* 0x000fea0003800000 */
.L_x_215:
        /* <DEDUP_REMOVED lines=10> */
.L_x_218:
[----:B------:R-:W-:Y:S05]  /*6810*/  BSYNC B1 ;  /* 0x0000000000017941 */ /* 0x000fea0003800000 */
.L_x_217:
        /* <DEDUP_REMOVED lines=10> */
.L_x_220:
[----:B------:R-:W-:Y:S05]  /*68c0*/  BSYNC B1 ;  /* 0x0000000000017941 */ /* 0x000fea0003800000 */
.L_x_219:
        /* <DEDUP_REMOVED lines=9> */
.L_x_222:
[----:B------:R-:W-:Y:S05]  /*6960*/  BSYNC B1 ;  /* 0x0000000000017941 */ /* 0x000fea0003800000 */
.L_x_221:
        /* <DEDUP_REMOVED lines=9> */
.L_x_224:
[----:B------:R-:W-:Y:S05]  /*6a00*/  BSYNC B1 ;  /* 0x0000000000017941 */ /* 0x000fea0003800000 */
.L_x_223:
        /* <DEDUP_REMOVED lines=10> */
.L_x_226:
[----:B------:R-:W-:Y:S05]  /*6ab0*/  BSYNC B1 ;  /* 0x0000000000017941 */ /* 0x000fea0003800000 */
.L_x_225:
        /* <DEDUP_REMOVED lines=10> */
.L_x_228:
[----:B------:R-:W-:Y:S05]  /*6b60*/  BSYNC B1 ;  /* 0x0000000000017941 */ /* 0x000fea0003800000 */
.L_x_227:
        /* <DEDUP_REMOVED lines=9> */
.L_x_230:
[----:B------:R-:W-:Y:S05]  /*6c00*/  BSYNC B1 ;  /* 0x0000000000017941 */ /* 0x000fea0003800000 */
.L_x_229:
        /* <DEDUP_REMOVED lines=9> */
.L_x_232:
[----:B------:R-:W-:Y:S05]  /*6ca0*/  BSYNC B1 ;  /* 0x0000000000017941 */ /* 0x000fea0003800000 */
.L_x_231:
        /* <DEDUP_REMOVED lines=10> */
.L_x_234:
[----:B------:R-:W-:Y:S05]  /*6d50*/  BSYNC B1 ;  /* 0x0000000000017941 */ /* 0x000fea0003800000 */
.L_x_233:
        /* <DEDUP_REMOVED lines=10> */
.L_x_236:
[----:B------:R-:W-:Y:S05]  /*6e00*/  BSYNC B1 ;  /* 0x0000000000017941 */ /* 0x000fea0003800000 */
.L_x_235:
        /* <DEDUP_REMOVED lines=9> */
.L_x_238:
[----:B------:R-:W-:Y:S05]  /*6ea0*/  BSYNC B1 ;  /* 0x0000000000017941 */ /* 0x000fea0003800000 */
.L_x_237:
        /* <DEDUP_REMOVED lines=9> */
.L_x_240:
[----:B------:R-:W-:Y:S05]  /*6f40*/  BSYNC B1 ;  /* 0x0000000000017941 */ /* 0x000fea0003800000 */
.L_x_239:
        /* <DEDUP_REMOVED lines=10> */
.L_x_242:
[----:B------:R-:W-:Y:S05]  /*6ff0*/  BSYNC B1 ;  /* 0x0000000000017941 */ /* 0x000fea0003800000 */
.L_x_241:
        /* <DEDUP_REMOVED lines=10> */
.L_x_244:
[----:B------:R-:W-:Y:S05]  /*70a0*/  BSYNC B1 ;  /* 0x0000000000017941 */ /* 0x000fea0003800000 */
.L_x_243:
        /* <DEDUP_REMOVED lines=9> */
.L_x_246:
[----:B------:R-:W-:Y:S05]  /*7140*/  BSYNC B1 ;  /* 0x0000000000017941 */ /* 0x000fea0003800000 */
.L_x_245:
        /* <DEDUP_REMOVED lines=9> */
.L_x_248:
[----:B------:R-:W-:Y:S05]  /*71e0*/  BSYNC B1 ;  /* 0x0000000000017941 */ /* 0x000fea0003800000 */
.L_x_247:
        /* <DEDUP_REMOVED lines=10> */
.L_x_250:
[----:B------:R-:W-:Y:S05]  /*7290*/  BSYNC B1 ;  /* 0x0000000000017941 */ /* 0x000fea0003800000 */
.L_x_249:
        /* <DEDUP_REMOVED lines=10> */
.L_x_252:
[----:B------:R-:W-:Y:S05]  /*7340*/  BSYNC B1 ;  /* 0x0000000000017941 */ /* 0x000fea0003800000 */
.L_x_251:
        /* <DEDUP_REMOVED lines=9> */
.L_x_254:
[----:B------:R-:W-:Y:S05]  /*73e0*/  BSYNC B1 ;  /* 0x0000000000017941 */ /* 0x000fea0003800000 */
.L_x_253:
        /* <DEDUP_REMOVED lines=9> */
.L_x_256:
[----:B------:R-:W-:Y:S05]  /*7480*/  BSYNC B1 ;  /* 0x0000000000017941 */ /* 0x000fea0003800000 */
.L_x_255:
        /* <DEDUP_REMOVED lines=10> */
.L_x_258:
[----:B------:R-:W-:Y:S05]  /*7530*/  BSYNC B1 ;  /* 0x0000000000017941 */ /* 0x000fea0003800000 */
.L_x_257:
        /* <DEDUP_REMOVED lines=10> */
.L_x_260:
[----:B------:R-:W-:Y:S05]  /*75e0*/  BSYNC B1 ;  /* 0x0000000000017941 */ /* 0x000fea0003800000 */
.L_x_259:
        /* <DEDUP_REMOVED lines=9> */
.L_x_262:
[----:B------:R-:W-:Y:S05]  /*7680*/  BSYNC B1 ;  /* 0x0000000000017941 */ /* 0x000fea0003800000 */
.L_x_261:
        /* <DEDUP_REMOVED lines=9> */
.L_x_264:
[----:B------:R-:W-:Y:S05]  /*7720*/  BSYNC B1 ;  /* 0x0000000000017941 */ /* 0x000fea0003800000 */
.L_x_263:
        /* <DEDUP_REMOVED lines=10> */
.L_x_266:
[----:B------:R-:W-:Y:S05]  /*77d0*/  BSYNC B1 ;  /* 0x0000000000017941 */ /* 0x000fea0003800000 */
.L_x_265:
        /* <DEDUP_REMOVED lines=10> */
.L_x_268:
[----:B------:R-:W-:Y:S05]  /*7880*/  BSYNC B1 ;  /* 0x0000000000017941 */ /* 0x000fea0003800000 */
.L_x_267:
        /* <DEDUP_REMOVED lines=9> */
.L_x_270:
[----:B------:R-:W-:Y:S05]  /*7920*/  BSYNC B1 ;  /* 0x0000000000017941 */ /* 0x000fea0003800000 */
.L_x_269:
        /* <DEDUP_REMOVED lines=9> */
.L_x_272:
[----:B------:R-:W-:Y:S05]  /*79c0*/  BSYNC B1 ;  /* 0x0000000000017941 */ /* 0x000fea0003800000 */
.L_x_271:
        /* <DEDUP_REMOVED lines=10> */
.L_x_274:
[----:B------:R-:W-:Y:S05]  /*7a70*/  BSYNC B1 ;  /* 0x0000000000017941 */ /* 0x000fea0003800000 */
.L_x_273:
        /* <DEDUP_REMOVED lines=10> */
.L_x_276:
[----:B------:R-:W-:Y:S05]  /*7b20*/  BSYNC B1 ;  /* 0x0000000000017941 */ /* 0x000fea0003800000 */
.L_x_275:
        /* <DEDUP_REMOVED lines=9> */
.L_x_278:
[----:B------:R-:W-:Y:S05]  /*7bc0*/  BSYNC B1 ;  /* 0x0000000000017941 */ /* 0x000fea0003800000 */
.L_x_277:
        /* <DEDUP_REMOVED lines=9> */
.L_x_280:
[----:B------:R-:W-:Y:S05]  /*7c60*/  BSYNC B1 ;  /* 0x0000000000017941 */ /* 0x000fea0003800000 */
.L_x_279:
        /* <DEDUP_REMOVED lines=10> */
.L_x_282:
[----:B------:R-:W-:Y:S05]  /*7d10*/  BSYNC B1 ;  /* 0x0000000000017941 */ /* 0x000fea0003800000 */
.L_x_281:
        /* <DEDUP_REMOVED lines=10> */
.L_x_284:
[----:B------:R-:W-:Y:S05]  /*7dc0*/  BSYNC B1 ;  /* 0x0000000000017941 */ /* 0x000fea0003800000 */
.L_x_283:
        /* <DEDUP_REMOVED lines=9> */
.L_x_286:
[----:B------:R-:W-:Y:S05]  /*7e60*/  BSYNC B1 ;  /* 0x0000000000017941 */ /* 0x000fea0003800000 */
.L_x_285:
[----:B0----5:R-:W-:Y:S01]  /*7e70*/  IMAD.U32 R3, R18, 0x10000, RZ ;  /* 0x0001000012037824 */ /* 0x021fe200078e00ff */
[----:B------:R-:W-:Y:S01]  /*7e80*/  ISETP.GT.AND P0, PT, R4, 0x8, P0 ;  /* 0x000000080400780c */ /* 0x000fe20000704270 */
[----:B------:R-:W-:Y:S01]  /*7e90*/  @P1 IMAD.MOV.U32 R2, RZ, RZ, R10 ;  /* 0x000000ffff021224 */ /* 0x000fe200078e000a */
[----:B------:R-:W-:Y:S01]  /*7ea0*/  BSSY B1, `(.L_x_287) ;  /* 0x0000009000017945 */ /* 0x000fe20003800000 */
[----:B------:R-:W-:-:S04]  /*7eb0*/  FMUL R3, R3, R22 ;  /* 0x0000001603037220 */ /* 0x000fc80000400000 */
[----:B------:R-:W-:-:S05]  /*7ec0*/  FFMA R3, R150, R23, R3 ;  /* 0x0000001796037223 */ /* 0x000fca0000000003 */
[----:B------:R-:W-:-:S04]  /*7ed0*/  F2FP.BF16.F32.PACK_AB R3, RZ, R3 ;  /* 0x00000003ff03723e */ /* 0x000fc800000010ff */
[----:B------:R-:W-:Y:S01]  /*7ee0*/  PRMT R0, R3, 0x7610, R0 ;  /* 0x0000761003007816 */ /* 0x000fe20000000000 */
[----:B------:R-:W-:-:S05]  /*7ef0*/  @P1 IMAD.MOV.U32 R3, RZ, RZ, R11 ;  /* 0x000000ffff031224 */ /* 0x000fca00078e000b */
[----:B------:R0:W-:Y:S01]  /*7f00*/  @P1 STG.E.U16 desc[UR50][R2.64+0x1f0], R0 ;  /* 0x0001f00002001986 */ /* 0x0001e2000c101532 */
[----:B------:R-:W-:Y:S05]  /*7f10*/  @!P0 BRA `(.L_x_288) ;  /* 0x0000000000048947 */ /* 0x000fea0003800000 */
[----:B------:R0:W5:Y:S02]  /*7f20*/  LDG.E.LTC128B.U16 R18, desc[UR50][R8.64+0x1f2] ;  /* 0x0001f23208127981 */ /* 0x000164000c1e1520 */
.L_x_288:
[----:B------:R-:W-:Y:S05]  /*7f30*/  BSYNC B1 ;  /* 0x0000000000017941 */ /* 0x000fea0003800000 */
.L_x_287:
[----:B------:R-:W-:Y:S05]  /*7f40*/  @!P0 BRA `(.L_x_289) ;  /* 0x0000002400408947 */ /* 0x000fea0003800000 */
[----:B0----5:R-:W-:-:S04]  /*7f50*/  IMAD.U32 R3, R18, 0x10000, RZ ;  /* 0x0001000012037824 */ /* 0x021fc800078e00ff */
[----:B------:R-:W-:-:S04]  /*7f60*/  FMUL R0, R3, R22 ;  /* 0x0000001603007220 */ /* 0x000fc80000400000 */
[----:B------:R-:W-:-:S05]  /*7f70*/  FFMA R0, R151, R23, R0 ;  /* 0x0000001797007223 */ /* 0x000fca0000000000 */
[----:B------:R-:W-:-:S05]  /*7f80*/  F2FP.BF16.F32.PACK_AB R0, RZ, R0 ;  /* 0x00000000ff00723e */ /* 0x000fca00000010ff */
[----:B------:R0:W-:Y:S01]  /*7f90*/  STG.E.U16 desc[UR50][R10.64+0x1f2], R0 ;  /* 0x0001f2000a007986 */ /* 0x0001e2000c101532 */
[----:B------:R-:W-:Y:S05]  /*7fa0*/  BRA `(.L_x_289) ;  /* 0x0000002400287947 */ /* 0x000fea0003800000 */
.L_x_36:
[----:B------:R-:W-:Y:S01]  /*7fb0*/  ISETP.GT.AND P0, PT, R0, 0x1, PT ;  /* 0x000000010000780c */ /* 0x000fe20003f04270 */
[----:B------:R-:W-:Y:S01]  /*7fc0*/  ULDC.64 UR4, c[0x0][0x5c0] ;  /* 0x0001700000047ab9 */ /* 0x000fe20000000a00 */
[-C--:B------:R-:W-:Y:S01]  /*7fd0*/  FMUL R24, R24, R23.reuse ;  /* 0x0000001718187220 */ /* 0x080fe20000400000 */
[-C--:B------:R-:W-:Y:S01]  /*7fe0*/  FMUL R25, R25, R23.reuse ;  /* 0x0000001719197220 */ /* 0x080fe20000400000 */
[----:B------:R-:W-:Y:S01]  /*7ff0*/  ISETP.GT.AND P3, PT, R4, RZ, P0 ;  /* 0x000000ff0400720c */ /* 0x000fe20000764270 */
[-C--:B------:R-:W-:Y:S01]  /*8000*/  FMUL R26, R26, R23.reuse ;  /* 0x000000171a1a7220 */ /* 0x080fe20000400000 */
[----:B------:R-:W-:Y:S01]  /*8010*/  LEA R2, P4, R172, UR4, 0x1 ;  /* 0x00000004ac027c11 */ /* 0x000fe2000f8808ff */
[-C--:B------:R-:W-:Y:S01]  /*8020*/  FMUL R27, R27, R23.reuse ;  /* 0x000000171b1b7220 */ /* 0x080fe20000400000 */
[----:B------:R-:W-:Y:S01]  /*8030*/  F2FP.BF16.F32.PACK_AB R24, RZ, R24 ;  /* 0x00000018ff18723e */ /* 0x000fe200000010ff */
[-C--:B------:R-:W-:Y:S01]  /*8040*/  FMUL R28, R28, R23.reuse ;  /* 0x000000171c1c7220 */ /* 0x080fe20000400000 */
[----:B------:R-:W-:Y:S01]  /*8050*/  LEA.HI.X R3, R172, UR5, R175, 0x1, P4 ;  /* 0x00000005ac037c11 */ /* 0x000fe2000a0f0caf */
[----:B------:R-:W-:Y:S01]  /*8060*/  FMUL R29, R29, R23 ;  /* 0x000000171d1d7220 */ /* 0x000fe20000400000 */
[----:B------:R-:W-:Y:S01]  /*8070*/  F2FP.BF16.F32.PACK_AB R25, RZ, R25 ;  /* 0x00000019ff19723e */ /* 0x000fe200000010ff */
[-C--:B------:R-:W-:Y:S01]  /*8080*/  FMUL R30, R30, R23.reuse ;  /* 0x000000171e1e7220 */ /* 0x080fe20000400000 */
[C---:B------:R-:W-:Y:S01]  /*8090*/  SHF.L.U64.HI R11, R10.reuse, 0x4, R11 ;  /* 0x000000040a0b7819 */ /* 0x040fe2000001020b */
[----:B------:R-:W-:Y:S01]  /*80a0*/  @P1 STG.E.U16 desc[UR50][R2.64], R24 ;  /* 0x0000001802001986 */ /* 0x000fe2000c101532 */
[----:B------:R-:W-:Y:S01]  /*80b0*/  LEA R6, P4, R10, R2, 0x4 ;  /* 0x000000020a067211 */ /* 0x000fe200078820ff */
[-C--:B------:R-:W-:Y:S01]  /*80c0*/  FMUL R31, R31, R23.reuse ;  /* 0x000000171f1f7220 */ /* 0x080fe20000400000 */
[----:B------:R-:W-:Y:S01]  /*80d0*/  ISETP.GT.AND P2, PT, R4, 0x8, P2 ;  /* 0x000000080400780c */ /* 0x000fe20001744270 */
[----:B------:R-:W-:Y:S01]  /*80e0*/  @P3 STG.E.U16 desc[UR50][R2.64+0x2], R25 ;  /* 0x0000021902003986 */ /* 0x000fe2000c101532 */
[----:B------:R-:W-:Y:S01]  /*80f0*/  ISETP.GT.AND P1, PT, R0, 0x8, PT ;  /* 0x000000080000780c */ /* 0x000fe20003f24270 */
[----:B------:R-:W-:Y:S01]  /*8100*/  IMAD.X R7, R11, 0x1, R3, P4 ;  /* 0x000000010b077824 */ /* 0x000fe200020e0603 */
[----:B------:R-:W-:Y:S01]  /*8110*/  ISETP.GT.AND P3, PT, R4, 0x8, P0 ;  /* 0x000000080400780c */ /* 0x000fe20000764270 */
[-C--:B------:R-:W-:Y:S01]  /*8120*/  FMUL R32, R32, R23.reuse ;  /* 0x0000001720207220 */ /* 0x080fe20000400000 */
[----:B------:R-:W-:Y:S01]  /*8130*/  ISETP.GT.AND P0, PT, R0, 0x9, PT ;  /* 0x000000090000780c */ /* 0x000fe20003f04270 */
[-C--:B------:R-:W-:Y:S01]  /*8140*/  FMUL R33, R33, R23.reuse ;  /* 0x0000001721217220 */ /* 0x080fe20000400000 */
[----:B------:R-:W-:Y:S01]  /*8150*/  ISETP.GT.AND P5, PT, R4, RZ, P1 ;  /* 0x000000ff0400720c */ /* 0x000fe20000fa4270 */
[-C--:B------:R-:W-:Y:S01]  /*8160*/  FMUL R34, R34, R23.reuse ;  /* 0x0000001722227220 */ /* 0x080fe20000400000 */
[----:B------:R-:W-:Y:S01]  /*8170*/  ISETP.GT.AND P4, PT, R4, RZ, P0 ;  /* 0x000000ff0400720c */ /* 0x000fe20000784270 */
[-C--:B------:R-:W-:Y:S01]  /*8180*/  FMUL R35, R35, R23.reuse ;  /* 0x0000001723237220 */ /* 0x080fe20000400000 */
[----:B------:R-:W-:Y:S01]  /*8190*/  F2FP.BF16.F32.PACK_AB R26, RZ, R26 ;  /* 0x0000001aff1a723e */ /* 0x000fe200000010ff */
[----:B------:R-:W-:Y:S01]  /*81a0*/  FMUL R36, R36, R23 ;  /* 0x0000001724247220 */ /* 0x000fe20000400000 */
[----:B------:R-:W-:Y:S01]  /*81b0*/  F2FP.BF16.F32.PACK_AB R27, RZ, R27 ;  /* 0x0000001bff1b723e */ /* 0x000fe200000010ff */
[----:B------:R-:W-:Y:S01]  /*81c0*/  FMUL R37, R37, R23 ;  /* 0x0000001725257220 */ /* 0x000fe20000400000 */
[----:B------:R-:W-:Y:S01]  /*81d0*/  F2FP.BF16.F32.PACK_AB R28, RZ, R28 ;  /* 0x0000001cff1c723e */ /* 0x000fe200000010ff */
[----:B------:R-:W-:Y:S01]  /*81e0*/  @P2 STG.E.U16 desc[UR50][R6.64], R26 ;  /* 0x0000001a06002986 */ /* 0x000fe2000c101532 */
[----:B------:R-:W-:Y:S01]  /*81f0*/  F2FP.BF16.F32.PACK_AB R29, RZ, R29 ;  /* 0x0000001dff1d723e */ /* 0x000fe200000010ff */
[-C--:B------:R-:W-:Y:S01]  /*8200*/  FMUL R38, R38, R23.reuse ;  /* 0x0000001726267220 */ /* 0x080fe20000400000 */
[----:B------:R-:W-:Y:S01]  /*8210*/  ISETP.GT.AND P1, PT, R4, 0x8, P1 ;  /* 0x000000080400780c */ /* 0x000fe20000f24270 */
[----:B------:R-:W-:Y:S01]  /*8220*/  @P3 STG.E.U16 desc[UR50][R6.64+0x2], R27 ;  /* 0x0000021b06003986 */ /* 0x000fe2000c101532 */
[----:B------:R-:W-:Y:S01]  /*8230*/  ISETP.GT.AND P3, PT, R0, 0x10, PT ;  /* 0x000000100000780c */ /* 0x000fe20003f64270 */
[-C--:B------:R-:W-:Y:S01]  /*8240*/  FMUL R39, R39, R23.reuse ;  /* 0x0000001727277220 */ /* 0x080fe20000400000 */
[----:B------:R-:W-:Y:S01]  /*8250*/  ISETP.GT.AND P2, PT, R4, 0x8, P0 ;  /* 0x000000080400780c */ /* 0x000fe20000744270 */
[----:B------:R-:W-:Y:S01]  /*8260*/  @P5 STG.E.U16 desc[UR50][R2.64+0x10], R28 ;  /* 0x0000101c02005986 */ /* 0x000fe2000c101532 */
[----:B------:R-:W-:Y:S01]  /*8270*/  ISETP.GT.AND P0, PT, R0, 0x11, PT ;  /* 0x000000110000780c */ /* 0x000fe20003f04270 */
[-C--:B------:R-:W-:Y:S01]  /*8280*/  FMUL R40, R40, R23.reuse ;  /* 0x0000001728287220 */ /* 0x080fe20000400000 */
[----:B------:R-:W-:Y:S01]  /*8290*/  F2FP.BF16.F32.PACK_AB R30, RZ, R30 ;  /* 0x0000001eff1e723e */ /* 0x000fe200000010ff */
[----:B------:R-:W-:Y:S01]  /*82a0*/  @P4 STG.E.U16 desc[UR50][R2.64+0x12], R29 ;  /* 0x0000121d02004986 */ /* 0x000fe2000c101532 */
[C---:B------:R-:W-:Y:S01]  /*82b0*/  ISETP.GT.AND P4, PT, R4.reuse, RZ, P3 ;  /* 0x000000ff0400720c */ /* 0x040fe20001f84270 */
[----:B------:R-:W-:Y:S01]  /*82c0*/  FMUL R41, R41, R23 ;  /* 0x0000001729297220 */ /* 0x000fe20000400000 */
[----:B------:R-:W-:Y:S01]  /*82d0*/  ISETP.GT.AND P5, PT, R4, RZ, P0 ;  /* 0x000000ff0400720c */ /* 0x000fe200007a4270 */
[----:B------:R-:W-:Y:S01]  /*82e0*/  @P1 STG.E.U16 desc[UR50][R6.64+0x10], R30 ;  /* 0x0000101e06001986 */ /* 0x000fe2000c101532 */
[----:B------:R-:W-:Y:S01]  /*82f0*/  F2FP.BF16.F32.PACK_AB R31, RZ, R31 ;  /* 0x0000001fff1f723e */ /* 0x000fe200000010ff */
[-C--:B------:R-:W-:Y:S01]  /*8300*/  FMUL R42, R42, R23.reuse ;  /* 0x000000172a2a7220 */ /* 0x080fe20000400000 */
[----:B------:R-:W-:Y:S01]  /*8310*/  F2FP.BF16.F32.PACK_AB R32, RZ, R32 ;  /* 0x00000020ff20723e */ /* 0x000fe200000010ff */
[----:B------:R-:W-:Y:S01]  /*8320*/  FMUL R43, R43, R23 ;  /* 0x000000172b2b7220 */ /* 0x000fe20000400000 */
[----:B------:R-:W-:Y:S01]  /*8330*/  ISETP.GT.AND P1, PT, R4, 0x8, P3 ;  /* 0x000000080400780c */ /* 0x000fe20001f24270 */
[----:B------:R-:W-:Y:S01]  /*8340*/  @P2 STG.E.U16 desc[UR50][R6.64+0x12], R31 ;  /* 0x0000121f06002986 */ /* 0x000fe2000c101532 */
[----:B------:R-:W-:Y:S01]  /*8350*/  F2FP.BF16.F32.PACK_AB R33, RZ, R33 ;  /* 0x00000021ff21723e */ /* 0x000fe200000010ff */
[-C--:B------:R-:W-:Y:S01]  /*8360*/  FMUL R44, R44, R23.reuse ;  /* 0x000000172c2c7220 */ /* 0x080fe20000400000 */
[----:B------:R-:W-:Y:S01]  /*8370*/  ISETP.GT.AND P3, PT, R0, 0x18, PT ;  /* 0x000000180000780c */ /* 0x000fe20003f64270 */
[----:B------:R-:W-:Y:S01]  /*8380*/  @P4 STG.E.U16 desc[UR50][R2.64+0x20], R32 ;  /* 0x0000202002004986 */ /* 0x000fe2000c101532 */
[----:B------:R-:W-:Y:S01]  /*8390*/  ISETP.GT.AND P2, PT, R4, 0x8, P0 ;  /* 0x000000080400780c */ /* 0x000fe20000744270 */
[-C--:B------:R-:W-:Y:S01]  /*83a0*/  FMUL R45, R45, R23.reuse ;  /* 0x000000172d2d7220 */ /* 0x080fe20000400000 */
[----:B------:R-:W-:Y:S01]  /*83b0*/  ISETP.GT.AND P0, PT, R0, 0x19, PT ;  /* 0x000000190000780c */ /* 0x000fe20003f04270 */
[----:B------:R-:W-:Y:S01]  /*83c0*/  @P5 STG.E.U16 desc[UR50][R2.64+0x22], R33 ;  /* 0x0000222102005986 */ /* 0x000fe2000c101532 */
[----:B------:R-:W-:Y:S01]  /*83d0*/  ISETP.GT.AND P4, PT, R4, RZ, P3 ;  /* 0x000000ff0400720c */ /* 0x000fe20001f84270 */
[-C--:B------:R-:W-:Y:S01]  /*83e0*/  FMUL R46, R46, R23.reuse ;  /* 0x000000172e2e7220 */ /* 0x080fe20000400000 */
[----:B------:R-:W-:Y:S01]  /*83f0*/  ISETP.GT.AND P5, PT, R4, RZ, P0 ;  /* 0x000000ff0400720c */ /* 0x000fe200007a4270 */
[-C--:B------:R-:W-:Y:S01]  /*8400*/  FMUL R47, R47, R23.reuse ;  /* 0x000000172f2f7220 */ /* 0x080fe20000400000 */
[----:B------:R-:W-:Y:S01]  /*8410*/  F2FP.BF16.F32.PACK_AB R34, RZ, R34 ;  /* 0x00000022ff22723e */ /* 0x000fe200000010ff */
[----:B------:R-:W-:Y:S01]  /*8420*/  FMUL R48, R48, R23 ;  /* 0x0000001730307220 */ /* 0x000fe20000400000 */
[----:B------:R-:W-:Y:S01]  /*8430*/  F2FP.BF16.F32.PACK_AB R35, RZ, R35 ;  /* 0x00000023ff23723e */ /* 0x000fe200000010ff */
[-C--:B------:R-:W-:Y:S01]  /*8440*/  FMUL R49, R49, R23.reuse ;  /* 0x0000001731317220 */ /* 0x080fe20000400000 */
[----:B------:R-:W-:Y:S01]  /*8450*/  F2FP.BF16.F32.PACK_AB R36, RZ, R36 ;  /* 0x00000024ff24723e */ /* 0x000fe200000010ff */
[----:B------:R-:W-:Y:S01]  /*8460*/  @P1 STG.E.U16 desc[UR50][R6.64+0x20], R34 ;  /* 0x0000202206001986 */ /* 0x000fe2000c101532 */
[----:B------:R-:W-:Y:S01]  /*8470*/  ISETP.GT.AND P1, PT, R4, 0x8, P3 ;  /* 0x000000080400780c */ /* 0x000fe20001f24270 */
[----:B------:R-:W-:Y:S01]  /*8480*/  FMUL R50, R50, R23 ;  /* 0x0000001732327220 */ /* 0x000fe20000400000 */
[----:B------:R-:W-:Y:S01]  /*8490*/  F2FP.BF16.F32.PACK_AB R37, RZ, R37 ;  /* 0x00000025ff25723e */ /* 0x000fe200000010ff */
[----:B------:R-:W-:Y:S01]  /*84a0*/  @P2 STG.E.U16 desc[UR50][R6.64+0x22], R35 ;  /* 0x0000222306002986 */ /* 0x000fe2000c101532 */
[----:B------:R-:W-:Y:S01]  /*84b0*/  ISETP.GT.AND P3, PT, R0, 0x20, PT ;  /* 0x000000200000780c */ /* 0x000fe20003f64270 */
[-C--:B------:R-:W-:Y:S01]  /*84c0*/  FMUL R51, R51, R23.reuse ;  /* 0x0000001733337220 */ /* 0x080fe20000400000 */
[----:B------:R-:W-:Y:S01]  /*84d0*/  ISETP.GT.AND P2, PT, R4, 0x8, P0 ;  /* 0x000000080400780c */ /* 0x000fe20000744270 */
[----:B------:R-:W-:Y:S01]  /*84e0*/  @P4 STG.E.U16 desc[UR50][R2.64+0x30], R36 ;  /* 0x0000302402004986 */ /* 0x000fe2000c101532 */
[----:B------:R-:W-:Y:S01]  /*84f0*/  ISETP.GT.AND P0, PT, R0, 0x21, PT ;  /* 0x000000210000780c */ /* 0x000fe20003f04270 */
[-C--:B------:R-:W-:Y:S01]  /*8500*/  FMUL R52, R52, R23.reuse ;  /* 0x0000001734347220 */ /* 0x080fe20000400000 */
[C---:B------:R-:W-:Y:S01]  /*8510*/  ISETP.GT.AND P4, PT, R4.reuse, RZ, P3 ;  /* 0x000000ff0400720c */ /* 0x040fe20001f84270 */
[----:B------:R-:W-:Y:S01]  /*8520*/  @P5 STG.E.U16 desc[UR50][R2.64+0x32], R37 ;  /* 0x0000322502005986 */ /* 0x000fe2000c101532 */
        /* <DEDUP_REMOVED lines=328> */
[----:B------:R-:W-:-:S02]  /*99b0*/  ISETP.GT.AND P1, PT, R4, 0x8, P3 ;  /* 0x000000080400780c */ /* 0x000fc40001f24270 */
[----:B------:R-:W-:Y:S01]  /*99c0*/  F2FP.BF16.F32.PACK_AB R105, RZ, R105 ;  /* 0x00000069ff69723e */ /* 0x000fe200000010ff */
[----:B------:R-:W-:Y:S01]  /*99d0*/  @P2 STG.E.U16 desc[UR50][R6.64+0x132], R103 ;  /* 0x0001326706002986 */ /* 0x000fe2000c101532 */
[----:B------:R-:W-:Y:S02]  /*99e0*/  ISETP.GT.AND P3, PT, R0, 0xa8, PT ;  /* 0x000000a80000780c */ /* 0x000fe40003f64270 */
[----:B------:R-:W-:Y:S01]  /*99f0*/  ISETP.GT.AND P2, PT, R4, 0x8, P0 ;  /* 0x000000080400780c */ /* 0x000fe20000744270 */
[----:B------:R-:W-:Y:S01]  /*9a00*/  @P4 STG.E.U16 desc[UR50][R2.64+0x140], R104 ;  /* 0x0001406802004986 */ /* 0x000fe2000c101532 */
[----:B------:R-:W-:Y:S02]  /*9a10*/  ISETP.GT.AND P0, PT, R0, 0xa9, PT ;  /* 0x000000a90000780c */ /* 0x000fe40003f04270 */
[C---:B------:R-:W-:Y:S01]  /*9a20*/  ISETP.GT.AND P4, PT, R4.reuse, RZ, P3 ;  /* 0x000000ff0400720c */ /* 0x040fe20001f84270 */
[----:B------:R-:W-:Y:S01]  /*9a30*/  @P5 STG.E.U16 desc[UR50][R2.64+0x142], R105 ;  /* 0x0001426902005986 */ /* 0x000fe2000c101532 */
[----:B------:R-:W-:-:S02]  /*9a40*/  ISETP.GT.AND P5, PT, R4, RZ, P0 ;  /* 0x000000ff0400720c */ /* 0x000fc400007a4270 */
[----:B------:R-:W-:Y:S02]  /*9a50*/  F2FP.BF16.F32.PACK_AB R106, RZ, R106 ;  /* 0x0000006aff6a723e */ /* 0x000fe400000010ff */
[----:B------:R-:W-:Y:S02]  /*9a60*/  F2FP.BF16.F32.PACK_AB R107, RZ, R107 ;  /* 0x0000006bff6b723e */ /* 0x000fe400000010ff */
[----:B------:R-:W-:Y:S01]  /*9a70*/  F2FP.BF16.F32.PACK_AB R108, RZ, R108 ;  /* 0x0000006cff6c723e */ /* 0x000fe200000010ff */
[----:B------:R-:W-:Y:S01]  /*9a80*/  @P1 STG.E.U16 desc[UR50][R6.64+0x140], R106 ;  /* 0x0001406a06001986 */ /* 0x000fe2000c101532 */
[----:B------:R-:W-:Y:S02]  /*9a90*/  ISETP.GT.AND P1, PT, R4, 0x8, P3 ;  /* 0x000000080400780c */ /* 0x000fe40001f24270 */
[----:B------:R-:W-:Y:S01]  /*9aa0*/  F2FP.BF16.F32.PACK_AB R109, RZ, R109 ;  /* 0x0000006dff6d723e */ /* 0x000fe200000010ff */
[----:B------:R-:W-:Y:S01]  /*9ab0*/  @P2 STG.E.U16 desc[UR50][R6.64+0x142], R107 ;  /* 0x0001426b06002986 */ /* 0x000fe2000c101532 */
[----:B------:R-:W-:-:S02]  /*9ac0*/  ISETP.GT.AND P3, PT, R0, 0xb0, PT ;  /* 0x000000b00000780c */ /* 0x000fc40003f64270 */
[----:B------:R-:W-:Y:S01]  /*9ad0*/  ISETP.GT.AND P2, PT, R4, 0x8, P0 ;  /* 0x000000080400780c */ /* 0x000fe20000744270 */
[----:B------:R-:W-:Y:S01]  /*9ae0*/  @P4 STG.E.U16 desc[UR50][R2.64+0x150], R108 ;  /* 0x0001506c02004986 */ /* 0x000fe2000c101532 */
[----:B------:R-:W-:Y:S02]  /*9af0*/  ISETP.GT.AND P0, PT, R0, 0xb1, PT ;  /* 0x000000b10000780c */ /* 0x000fe40003f04270 */
[C---:B------:R-:W-:Y:S01]  /*9b00*/  ISETP.GT.AND P4, PT, R4.reuse, RZ, P3 ;  /* 0x000000ff0400720c */ /* 0x040fe20001f84270 */
[----:B------:R-:W-:Y:S01]  /*9b10*/  @P5 STG.E.U16 desc[UR50][R2.64+0x152], R109 ;  /* 0x0001526d02005986 */ /* 0x000fe2000c101532 */
[----:B------:R-:W-:Y:S02]  /*9b20*/  ISETP.GT.AND P5, PT, R4, RZ, P0 ;  /* 0x000000ff0400720c */ /* 0x000fe400007a4270 */
[----:B------:R-:W-:Y:S02]  /*9b30*/  F2FP.BF16.F32.PACK_AB R110, RZ, R110 ;  /* 0x0000006eff6e723e */ /* 0x000fe400000010ff */
[----:B------:R-:W-:-:S02]  /*9b40*/  F2FP.BF16.F32.PACK_AB R111, RZ, R111 ;  /* 0x0000006fff6f723e */ /* 0x000fc400000010ff */
[----:B------:R-:W-:Y:S01]  /*9b50*/  F2FP.BF16.F32.PACK_AB R112, RZ, R112 ;  /* 0x00000070ff70723e */ /* 0x000fe200000010ff */
[----:B------:R-:W-:Y:S01]  /*9b60*/  @P1 STG.E.U16 desc[UR50][R6.64+0x150], R110 ;  /* 0x0001506e06001986 */ /* 0x000fe2000c101532 */
[----:B------:R-:W-:Y:S02]  /*9b70*/  ISETP.GT.AND P1, PT, R4, 0x8, P3 ;  /* 0x000000080400780c */ /* 0x000fe40001f24270 */
[----:B------:R-:W-:Y:S01]  /*9b80*/  F2FP.BF16.F32.PACK_AB R113, RZ, R113 ;  /* 0x00000071ff71723e */ /* 0x000fe200000010ff */
[----:B------:R-:W-:Y:S01]  /*9b90*/  @P2 STG.E.U16 desc[UR50][R6.64+0x152], R111 ;  /* 0x0001526f06002986 */ /* 0x000fe2000c101532 */
[----:B------:R-:W-:Y:S02]  /*9ba0*/  ISETP.GT.AND P3, PT, R0, 0xb8, PT ;  /* 0x000000b80000780c */ /* 0x000fe40003f64270 */
[----:B------:R-:W-:Y:S01]  /*9bb0*/  ISETP.GT.AND P2, PT, R4, 0x8, P0 ;  /* 0x000000080400780c */ /* 0x000fe20000744270 */
[----:B------:R-:W-:Y:S01]  /*9bc0*/  @P4 STG.E.U16 desc[UR50][R2.64+0x160], R112 ;  /* 0x0001607002004986 */ /* 0x000fe2000c101532 */
[----:B------:R-:W-:-:S02]  /*9bd0*/  ISETP.GT.AND P0, PT, R0, 0xb9, PT ;  /* 0x000000b90000780c */ /* 0x000fc40003f04270 */
[C---:B------:R-:W-:Y:S01]  /*9be0*/  ISETP.GT.AND P4, PT, R4.reuse, RZ, P3 ;  /* 0x000000ff0400720c */ /* 0x040fe20001f84270 */
[----:B------:R-:W-:Y:S01]  /*9bf0*/  @P5 STG.E.U16 desc[UR50][R2.64+0x162], R113 ;  /* 0x0001627102005986 */ /* 0x000fe2000c101532 */
[C---:B------:R-:W-:Y:S02]  /*9c00*/  ISETP.GT.AND P5, PT, R4.reuse, RZ, P0 ;  /* 0x000000ff0400720c */ /* 0x040fe400007a4270 */
[----:B------:R-:W-:Y:S02]  /*9c10*/  F2FP.BF16.F32.PACK_AB R114, RZ, R114 ;  /* 0x00000072ff72723e */ /* 0x000fe400000010ff */
[----:B------:R-:W-:Y:S02]  /*9c20*/  F2FP.BF16.F32.PACK_AB R115, RZ, R115 ;  /* 0x00000073ff73723e */ /* 0x000fe400000010ff */
        /* <DEDUP_REMOVED lines=58> */
[C---:B------:R-:W-:Y:S02]  /*9fd0*/  ISETP.GT.AND P1, PT, R4.reuse, 0x8, P2 ;  /* 0x000000080400780c */ /* 0x040fe40001724270 */
[----:B------:R-:W-:Y:S01]  /*9fe0*/  F2FP.BF16.F32.PACK_AB R133, RZ, R133 ;  /* 0x00000085ff85723e */ /* 0x000fe200000010ff */
[----:B------:R-:W-:Y:S01]  /*9ff0*/  @P0 STG.E.U16 desc[UR50][R6.64+0x1a2], R131 ;  /* 0x0001a28306000986 */ /* 0x000fe2000c101532 */
[----:B------:R-:W-:-:S02]  /*a000*/  ISETP.GT.AND P2, PT, R4, 0x8, P3 ;  /* 0x000000080400780c */ /* 0x000fc40001f44270 */
[C---:B------:R-:W-:Y:S01]  /*a010*/  ISETP.GT.AND P3, PT, R0.reuse, 0xe0, PT ;  /* 0x000000e00000780c */ /* 0x040fe20003f64270 */
        /* <DEDUP_REMOVED lines=9> */
[----:B------:R-:W-:Y:S02]  /*a0b0*/  F2FP.BF16.F32.PACK_AB R137, RZ, R137 ;  /* 0x00000089ff89723e */ /* 0x000fe400000010ff */
[C---:B------:R-:W-:Y:S01]  /*a0c0*/  ISETP.GT.AND P1, PT, R4.reuse, 0x8, P3 ;  /* 0x000000080400780c */ /* 0x040fe20001f24270 */
[----:B------:R-:W-:Y:S01]  /*a0d0*/  @P2 STG.E.U16 desc[UR50][R6.64+0x1b2], R135 ;  /* 0x0001b28706002986 */ /* 0x000fe2000c101532 */
[----:B------:R-:W-:Y:S02]  /*a0e0*/  ISETP.GT.AND P0, PT, R4, 0x8, P0 ;  /* 0x000000080400780c */ /* 0x000fe40000704270 */
[----:B------:R-:W-:Y:S01]  /*a0f0*/  F2FP.BF16.F32.PACK_AB R138, RZ, R138 ;  /* 0x0000008aff8a723e */ /* 0x000fe200000010ff */
[----:B------:R-:W-:Y:S01]  /*a100*/  @P4 STG.E.U16 desc[UR50][R2.64+0x1c0], R136 ;  /* 0x0001c08802004986 */ /* 0x000fe2000c101532 */
[----:B------:R-:W-:-:S02]  /*a110*/  ISETP.GT.AND P4, PT, R0, 0xe8, PT ;  /* 0x000000e80000780c */ /* 0x000fc40003f84270 */
[----:B------:R-:W-:Y:S01]  /*a120*/  F2FP.BF16.F32.PACK_AB R139, RZ, R139 ;  /* 0x0000008bff8b723e */ /* 0x000fe200000010ff */
[----:B------:R-:W-:Y:S01]  /*a130*/  @P5 STG.E.U16 desc[UR50][R2.64+0x1c2], R137 ;  /* 0x0001c28902005986 */ /* 0x000fe2000c101532 */
[----:B------:R-:W-:Y:S02]  /*a140*/  ISETP.GT.AND P5, PT, R0, 0xe9, PT ;  /* 0x000000e90000780c */ /* 0x000fe40003fa4270 */
[C---:B------:R-:W-:Y:S01]  /*a150*/  ISETP.GT.AND P2, PT, R4.reuse, RZ, P4 ;  /* 0x000000ff0400720c */ /* 0x040fe20002744270 */
[----:B------:R-:W-:Y:S01]  /*a160*/  @P1 STG.E.U16 desc[UR50][R6.64+0x1c0], R138 ;  /* 0x0001c08a06001986 */ /* 0x000fe2000c101532 */
[----:B------:R-:W-:Y:S02]  /*a170*/  ISETP.GT.AND P6, PT, R4, RZ, P5 ;  /* 0x000000ff0400720c */ /* 0x000fe40002fc4270 */
[----:B------:R-:W-:Y:S01]  /*a180*/  F2FP.BF16.F32.PACK_AB R140, RZ, R140 ;  /* 0x0000008cff8c723e */ /* 0x000fe200000010ff */
[----:B------:R-:W-:Y:S01]  /*a190*/  @P0 STG.E.U16 desc[UR50][R6.64+0x1c2], R139 ;  /* 0x0001c28b06000986 */ /* 0x000fe2000c101532 */
[----:B------:R-:W-:-:S02]  /*a1a0*/  F2FP.BF16.F32.PACK_AB R141, RZ, R141 ;  /* 0x0000008dff8d723e */ /* 0x000fc400000010ff */
[----:B------:R-:W-:Y:S02]  /*a1b0*/  ISETP.GT.AND P4, PT, R4, 0x8, P4 ;  /* 0x000000080400780c */ /* 0x000fe40002784270 */
[C---:B------:R-:W-:Y:S02]  /*a1c0*/  ISETP.GT.AND P3, PT, R0.reuse, 0xf0, PT ;  /* 0x000000f00000780c */ /* 0x040fe40003f64270 */
[----:B------:R-:W-:Y:S01]  /*a1d0*/  F2FP.BF16.F32.PACK_AB R142, RZ, R142 ;  /* 0x0000008eff8e723e */ /* 0x000fe200000010ff */
[----:B------:R-:W-:Y:S01]  /*a1e0*/  @P2 STG.E.U16 desc[UR50][R2.64+0x1d0], R140 ;  /* 0x0001d08c02002986 */ /* 0x000fe2000c101532 */
[----:B------:R-:W-:Y:S02]  /*a1f0*/  ISETP.GT.AND P2, PT, R0, 0xf1, PT ;  /* 0x000000f10000780c */ /* 0x000fe40003f44270 */
[----:B------:R-:W-:Y:S01]  /*a200*/  F2FP.BF16.F32.PACK_AB R143, RZ, R143 ;  /* 0x0000008fff8f723e */ /* 0x000fe200000010ff */
[----:B------:R-:W-:Y:S01]  /*a210*/  @P6 STG.E.U16 desc[UR50][R2.64+0x1d2], R141 ;  /* 0x0001d28d02006986 */ /* 0x000fe2000c101532 */
[----:B------:R-:W-:-:S02]  /*a220*/  ISETP.GT.AND P6, PT, R4, 0x8, P5 ;  /* 0x000000080400780c */ /* 0x000fc40002fc4270 */
[C---:B------:R-:W-:Y:S01]  /*a230*/  ISETP.GT.AND P5, PT, R4.reuse, RZ, P3 ;  /* 0x000000ff0400720c */ /* 0x040fe20001fa4270 */
[----:B------:R-:W-:Y:S01]  /*a240*/  @P4 STG.E.U16 desc[UR50][R6.64+0x1d0], R142 ;  /* 0x0001d08e06004986 */ /* 0x000fe2000c101532 */
[C---:B------:R-:W-:Y:S02]  /*a250*/  ISETP.GT.AND P3, PT, R4.reuse, 0x8, P3 ;  /* 0x000000080400780c */ /* 0x040fe40001f64270 */
[C---:B------:R-:W-:Y:S02]  /*a260*/  ISETP.GT.AND P4, PT, R4.reuse, RZ, P2 ;  /* 0x000000ff0400720c */ /* 0x040fe40001784270 */
[----:B------:R-:W-:Y:S02]  /*a270*/  F2FP.BF16.F32.PACK_AB R144, RZ, R144 ;  /* 0x00000090ff90723e */ /* 0x000fe400000010ff */
[----:B------:R-:W-:Y:S02]  /*a280*/  ISETP.GT.AND P2, PT, R4, 0x8, P2 ;  /* 0x000000080400780c */ /* 0x000fe40001744270 */
[C---:B------:R-:W-:Y:S01]  /*a290*/  ISETP.GT.AND P0, PT, R0.reuse, 0xf9, PT ;  /* 0x000000f90000780c */ /* 0x040fe20003f04270 */
[----:B------:R-:W-:Y:S01]  /*a2a0*/  @P6 STG.E.U16 desc[UR50][R6.64+0x1d2], R143 ;  /* 0x0001d28f06006986 */ /* 0x000fe2000c101532 */
[----:B------:R-:W-:-:S02]  /*a2b0*/  ISETP.GT.AND P1, PT, R0, 0xf8, PT ;  /* 0x000000f80000780c */ /* 0x000fc40003f24270 */
[----:B------:R-:W-:Y:S01]  /*a2c0*/  F2FP.BF16.F32.PACK_AB R145, RZ, R145 ;  /* 0x00000091ff91723e */ /* 0x000fe200000010ff */
[----:B------:R-:W-:Y:S01]  /*a2d0*/  @P5 STG.E.U16 desc[UR50][R2.64+0x1e0], R144 ;  /* 0x0001e09002005986 */ /* 0x000fe2000c101532 */
[C---:B------:R-:W-:Y:S01]  /*a2e0*/  ISETP.GT.AND P6, PT, R4.reuse, RZ, P1 ;  /* 0x000000ff0400720c */ /* 0x040fe20000fc4270 */
[----:B------:R-:W-:Y:S01]  /*a2f0*/  @P3 IMAD.MOV.U32 R5, RZ, RZ, R7 ;  /* 0x000000ffff053224 */ /* 0x000fe200078e0007 */
[C---:B------:R-:W-:Y:S01]  /*a300*/  ISETP.GT.AND P5, PT, R4.reuse, RZ, P0 ;  /* 0x000000ff0400720c */ /* 0x040fe200007a4270 */
[----:B------:R-:W-:Y:S01]  /*a310*/  @P4 STG.E.U16 desc[UR50][R2.64+0x1e2], R145 ;  /* 0x0001e29102004986 */ /* 0x000fe2000c101532 */
[C---:B------:R-:W-:Y:S02]  /*a320*/  ISETP.GT.AND P1, PT, R4.reuse, 0x8, P1 ;  /* 0x000000080400780c */ /* 0x040fe40000f24270 */
[----:B------:R-:W-:Y:S01]  /*a330*/  ISETP.GT.AND P0, PT, R4, 0x8, P0 ;  /* 0x000000080400780c */ /* 0x000fe20000704270 */
[----:B------:R-:W-:Y:S01]  /*a340*/  @P3 IMAD.MOV.U32 R4, RZ, RZ, R6 ;  /* 0x000000ffff043224 */ /* 0x000fe200078e0006 */
[----:B------:R-:W-:-:S02]  /*a350*/  F2FP.BF16.F32.PACK_AB R146, RZ, R146 ;  /* 0x00000092ff92723e */ /* 0x000fc400000010ff */
[----:B------:R-:W-:Y:S02]  /*a360*/  F2FP.BF16.F32.PACK_AB R147, RZ, R147 ;  /* 0x00000093ff93723e */ /* 0x000fe400000010ff */
[----:B------:R-:W-:Y:S01]  /*a370*/  F2FP.BF16.F32.PACK_AB R148, RZ, R148 ;  /* 0x00000094ff94723e */ /* 0x000fe200000010ff */
[----:B------:R0:W-:Y:S01]  /*a380*/  @P3 STG.E.U16 desc[UR50][R4.64+0x1e0], R146 ;  /* 0x0001e09204003986 */ /* 0x0001e2000c101532 */
[----:B------:R-:W-:Y:S02]  /*a390*/  F2FP.BF16.F32.PACK_AB R149, RZ, R149 ;  /* 0x00000095ff95723e */ /* 0x000fe400000010ff */
[----:B------:R-:W-:Y:S02]  /*a3a0*/  F2FP.BF16.F32.PACK_AB R150, RZ, R150 ;  /* 0x00000096ff96723e */ /* 0x000fe400000010ff */
[----:B------:R-:W-:Y:S01]  /*a3b0*/  F2FP.BF16.F32.PACK_AB R151, RZ, R151 ;  /* 0x00000097ff97723e */ /* 0x000fe200000010ff */
[----:B0-----:R-:W-:Y:S02]  /*a3c0*/  @P2 IMAD.MOV.U32 R4, RZ, RZ, R6 ;  /* 0x000000ffff042224 */ /* 0x001fe400078e0006 */
[----:B------:R-:W-:-:S05]  /*a3d0*/  @P2 IMAD.MOV.U32 R5, RZ, RZ, R7 ;  /* 0x000000ffff052224 */ /* 0x000fca00078e0007 */
[----:B------:R-:W-:Y:S04]  /*a3e0*/  @P2 STG.E.U16 desc[UR50][R4.64+0x1e2], R147 ;  /* 0x0001e29304002986 */ /* 0x000fe8000c101532 */
[----:B------:R-:W-:Y:S04]  /*a3f0*/  @P6 STG.E.U16 desc[UR50][R2.64+0x1f0], R148 ;  /* 0x0001f09402006986 */ /* 0x000fe8000c101532 */
[----:B------:R0:W-:Y:S02]  /*a400*/  @P5 STG.E.U16 desc[UR50][R2.64+0x1f2], R149 ;  /* 0x0001f29502005986 */ /* 0x0001e4000c101532 */
[----:B0-----:R-:W-:-:S02]  /*a410*/  @P1 IMAD.MOV.U32 R2, RZ, RZ, R6 ;  /* 0x000000ffff021224 */ /* 0x001fc400078e0006 */
[----:B------:R-:W-:-:S05]  /*a420*/  @P1 IMAD.MOV.U32 R3, RZ, RZ, R7 ;  /* 0x000000ffff031224 */ /* 0x000fca00078e0007 */
[----:B------:R0:W-:Y:S04]  /*a430*/  @P1 STG.E.U16 desc[UR50][R2.64+0x1f0], R150 ;  /* 0x0001f09602001986 */ /* 0x0001e8000c101532 */
[----:B------:R0:W-:Y:S02]  /*a440*/  @P0 STG.E.U16 desc[UR50][R6.64+0x1f2], R151 ;  /* 0x0001f29706000986 */ /* 0x0001e4000c101532 */
.L_x_289:
[----:B------:R-:W-:Y:S05]  /*a450*/  BSYNC B0 ;  /* 0x0000000000007941 */ /* 0x000fea0003800000 */
.L_x_35:
[----:B0-----:R-:W-:Y:S01]  /*a460*/  IMAD.U32 R2, RZ, RZ, UR38 ;  /* 0x00000026ff027e24 */ /* 0x001fe2000f8e00ff */
[----:B------:R-:W-:Y:S01]  /*a470*/  ULDC.64 UR4, c[0x0][0x650] ;  /* 0x0001940000047ab9 */ /* 0x000fe20000000a00 */
[----:B------:R-:W-:Y:S01]  /*a480*/  IMAD.U32 R0, RZ, RZ, UR41 ;  /* 0x00000029ff007e24 */ /* 0x000fe2000f8e00ff */
[----:B------:R0:W-:Y:S01]  /*a490*/  SYNCS.ARRIVE.TRANS64.A1T0 RZ, [R160+UR46], RZ ;  /* 0x000000ffa0ff79a7 */ /* 0x0001e2000810002e */
[----:B------:R-:W-:Y:S01]  /*a4a0*/  IMAD.U32 R3, RZ, RZ, UR39 ;  /* 0x00000027ff037e24 */ /* 0x000fe2000f8e00ff */
[C---:B------:R-:W-:Y:S01]  /*a4b0*/  LEA R16, P0, R2.reuse, R16, 0x1 ;  /* 0x0000001002107211 */ /* 0x040fe200078008ff */
[----:B-----5:R-:W-:Y:S02]  /*a4c0*/  IMAD.MOV.U32 R18, RZ, RZ, -0x1 ;  /* 0xffffffffff127424 */ /* 0x020fe400078e00ff */
[----:B------:R-:W-:Y:S01]  /*a4d0*/  IMAD.MOV.U32 R19, RZ, RZ, -0x1 ;  /* 0xffffffffff137424 */ /* 0x000fe200078e00ff */
[----:B------:R-:W-:Y:S01]  /*a4e0*/  LEA.HI.X R17, R2, R17, R0, 0x1, P0 ;  /* 0x0000001102117211 */ /* 0x000fe200000f0c00 */
[----:B------:R-:W-:Y:S01]  /*a4f0*/  IMAD.MOV.U32 R2, RZ, RZ, -0x1 ;  /* 0xffffffffff027424 */ /* 0x000fe200078e00ff */
[----:B------:R-:W-:-:S02]  /*a500*/  ISETP.GE.U32.AND P0, PT, R16, UR4, PT ;  /* 0x0000000410007c0c */ /* 0x000fc4000bf06070 */
[----:B------:R-:W-:Y:S02]  /*a510*/  PRMT R0, RZ, 0x7610, R0 ;  /* 0x00007610ff007816 */ /* 0x000fe40000000000 */
[----:B------:R-:W-:-:S13]  /*a520*/  ISETP.GE.U32.AND.EX P0, PT, R17, UR5, PT, P0 ;  /* 0x0000000511007c0c */ /* 0x000fda000bf06100 */
[----:B0-----:R-:W-:Y:S05]  /*a530*/  @P0 BRA `(.L_x_290) ;  /* 0x00000004008c0947 */ /* 0x001fea0003800000 */
[----:B------:R-:W0:Y:S01]  /*a540*/  S2UR UR7, SR_CTAID.X ;  /* 0x00000000000779c3 */ /* 0x000e220000002500 */
[----:B------:R-:W-:Y:S01]  /*a550*/  ULDC.64 UR4, c[0x0][0x628] ;  /* 0x00018a0000047ab9 */ /* 0x000fe20000000a00 */
[----:B------:R-:W-:Y:S01]  /*a560*/  ULDC UR6, c[0x0][0x150] ;  /* 0x0000540000067ab9 */ /* 0x000fe20000000800 */
[----:B------:R-:W-:Y:S01]  /*a570*/  ISETP.NE.U32.AND P0, PT, RZ, UR4, PT ;  /* 0x00000004ff007c0c */ /* 0x000fe2000bf05070 */
[----:B------:R-:W-:Y:S01]  /*a580*/  ULDC UR15, c[0x0][0x630] ;  /* 0x00018c00000f7ab9 */ /* 0x000fe20000000800 */
[C---:B------:R-:W-:Y:S01]  /*a590*/  R2UR UR16, R16.reuse ;  /* 0x00000000101072ca */ /* 0x040fe200000e0000 */
[----:B------:R-:W-:Y:S01]  /*a5a0*/  ULDC UR18, c[0x0][0x154] ;  /* 0x0000550000127ab9 */ /* 0x000fe20000000800 */
[----:B------:R-:W-:Y:S01]  /*a5b0*/  ISETP.NE.AND.EX P0, PT, RZ, UR5, PT, P0 ;  /* 0x00000005ff007c0c */ /* 0x000fe2000bf05300 */
[----:B------:R-:W1:Y:S01]  /*a5c0*/  S2UR UR19, SR_CTAID.Y ;  /* 0x00000000001379c3 */ /* 0x000e620000002600 */
[----:B------:R-:W-:Y:S02]  /*a5d0*/  R2UR UR17, R17 ;  /* 0x00000000111172ca */ /* 0x000fe400000e0000 */
[----:B------:R-:W-:-:S02]  /*a5e0*/  R2UR UR12, R16 ;  /* 0x00000000100c72ca */ /* 0x000fc400000e0000 */
[----:B------:R-:W-:Y:S02]  /*a5f0*/  R2UR UR13, R17 ;  /* 0x00000000110d72ca */ /* 0x000fe400000e0000 */
[----:B0-----:R-:W-:-:S05]  /*a600*/  I2FP.F32.U32 R0, UR7 ;  /* 0x0000000700007c45 */ /* 0x001fca0008201000 */
[----:B------:R-:W-:-:S04]  /*a610*/  FMUL R0, R0, UR6 ;  /* 0x0000000600007c20 */ /* 0x000fc80008400000 */
[----:B------:R0:W0:Y:S01]  /*a620*/  F2I.U32.TRUNC.NTZ R2, R0 ;  /* 0x0000000000027305 */ /* 0x000022000020f000 */
[----:B-1----:R-:W-:Y:S05]  /*a630*/  @!P0 BRA `(.L_x_291) ;  /* 0x0000000000308947 */ /* 0x002fea0003800000 */
        /* <DEDUP_REMOVED lines=12> */
.L_x_291:
[----:B------:R-:W-:Y:S01]  /*a700*/  USHF.R.U64 UR6, UR12, UR15, UR13 ;  /* 0x0000000f0c067299 */ /* 0x000fe2000800120d */
[----:B0-----:R-:W-:Y:S01]  /*a710*/  I2FP.F32.U32 R0, UR19 ;  /* 0x0000001300007c45 */ /* 0x001fe20008201000 */
[----:B------:R-:W-:Y:S01]  /*a720*/  USHF.R.U32.HI UR4, URZ, UR15, UR13 ;  /* 0x0000000f3f047299 */ /* 0x000fe2000801160d */
[----:B------:R-:W-:Y:S01]  /*a730*/  R2UR UR14, R2 ;  /* 0x00000000020e72ca */ /* 0x000fe200000e0000 */
[----:B------:R-:W-:Y:S02]  /*a740*/  UIADD3 UR9, UP0, URZ, -UR6, URZ ;  /* 0x800000063f097290 */ /* 0x000fe4000ff1e03f */
[----:B------:R-:W-:Y:S01]  /*a750*/  FMUL R0, R0, UR18 ;  /* 0x0000001200007c20 */ /* 0x000fe20008400000 */
[----:B------:R-:W-:Y:S01]  /*a760*/  ULDC.64 UR12, c[0x0][0x620] ;  /* 0x00018800000c7ab9 */ /* 0x000fe20000000a00 */
[----:B------:R-:W-:Y:S01]  /*a770*/  UIADD3.X UR4, URZ, ~UR4, URZ, UP0, !UPT ;  /* 0x800000043f047290 */ /* 0x000fe200087fe43f */
[----:B------:R-:W-:Y:S01]  /*a780*/  UMOV UR10, UR16 ;  /* 0x00000010000a7c82 */ /* 0x000fe20008000000 */
[----:B------:R-:W-:-:S02]  /*a790*/  UMOV UR11, UR17 ;  /* 0x00000011000b7c82 */ /* 0x000fc40008000000 */
[----:B------:R-:W0:Y:S01]  /*a7a0*/  F2I.U32.TRUNC.NTZ R0, R0 ;  /* 0x0000000000007305 */ /* 0x000e22000020f000 */
[----:B------:R-:W-:Y:S02]  /*a7b0*/  UIMAD UR4, UR4, UR12, URZ ;  /* 0x0000000c040472a4 */ /* 0x000fe4000f8e023f */
[----:B------:R-:W-:Y:S02]  /*a7c0*/  UIMAD.WIDE.U32 UR10, UR9, UR12, UR10 ;  /* 0x0000000c090a72a5 */ /* 0x000fe4000f8e000a */
[----:B------:R-:W-:Y:S01]  /*a7d0*/  UIMAD UR9, UR9, UR13, UR4 ;  /* 0x0000000d090972a4 */ /* 0x000fe2000f8e0204 */
[----:B------:R-:W-:Y:S01]  /*a7e0*/  ULDC UR22, c[0x0][0x658] ;  /* 0x0001960000167ab9 */ /* 0x000fe20000000800 */
[----:B------:R-:W-:Y:S02]  /*a7f0*/  UMOV UR12, 0xffffffff ;  /* 0xffffffff000c7882 */ /* 0x000fe40000000000 */
[----:B------:R-:W-:Y:S01]  /*a800*/  UIADD3 UR11, UR11, UR9, URZ ;  /* 0x000000090b0b7290 */ /* 0x000fe2000fffe03f */
[----:B------:R-:W-:Y:S01]  /*a810*/  ULDC UR13, c[0x0][0x618] ;  /* 0x00018600000d7ab9 */ /* 0x000fe20000000800 */
[----:B------:R-:W-:Y:S01]  /*a820*/  ULDC.64 UR4, c[0x0][0x640] ;  /* 0x0001900000047ab9 */ /* 0x000fe20000000a00 */
[----:B------:R-:W-:Y:S01]  /*a830*/  USHF.L.U32 UR18, UR12, UR22, URZ ;  /* 0x000000160c127299 */ /* 0x000fe2000800063f */
[----:B------:R-:W-:Y:S01]  /*a840*/  ISETP.NE.U32.AND P0, PT, RZ, UR4, PT ;  /* 0x00000004ff007c0c */ /* 0x000fe2000bf05070 */
[----:B------:R-:W-:Y:S01]  /*a850*/  USHF.R.U64 UR12, UR10, UR13, UR11 ;  /* 0x0000000d0a0c7299 */ /* 0x000fe2000800120b */
[----:B0-----:R-:W-:Y:S01]  /*a860*/  R2UR UR16, R0 ;  /* 0x00000000001072ca */ /* 0x001fe200000e0000 */
[----:B------:R-:W-:Y:S01]  /*a870*/  USHF.R.U32.HI UR10, URZ, UR13, UR11 ;  /* 0x0000000d3f0a7299 */ /* 0x000fe2000801160b */
[----:B------:R-:W-:Y:S01]  /*a880*/  ISETP.NE.AND.EX P0, PT, RZ, UR5, PT, P0 ;  /* 0x00000005ff007c0c */ /* 0x000fe2000bf05300 */
[----:B------:R-:W-:Y:S01]  /*a890*/  ULDC UR17, c[0x0][0x608] ;  /* 0x0001820000117ab9 */ /* 0x000fe20000000800 */
[----:B------:R-:W-:-:S02]  /*a8a0*/  ULOP3.LUT UR23, URZ, UR18, URZ, 0x33, !UPT ;  /* 0x000000123f177292 */ /* 0x000fc4000f8e333f */
[----:B------:R-:W-:Y:S02]  /*a8b0*/  USHF.R.U64 UR18, UR12, UR17, UR10 ;  /* 0x000000110c127299 */ /* 0x000fe4000800120a */
[----:B------:R-:W-:Y:S01]  /*a8c0*/  USHF.R.U32.HI UR10, URZ, UR17, UR10 ;  /* 0x000000113f0a7299 */ /* 0x000fe2000801160a */
[----:B------:R-:W-:Y:S01]  /*a8d0*/  UMOV UR20, 0x1 ;  /* 0x0000000100147882 */ /* 0x000fe20000000000 */
[----:B------:R-:W-:Y:S02]  /*a8e0*/  UIADD3 UR14, -UR14, URZ, URZ ;  /* 0x0000003f0e0e7290 */ /* 0x000fe4000fffe13f */
[----:B------:R-:W-:Y:S02]  /*a8f0*/  USHF.L.U32 UR13, UR20, UR22, URZ ;  /* 0x00000016140d7299 */ /* 0x000fe4000800063f */
[----:B------:R-:W-:Y:S01]  /*a900*/  USHF.R.U64 UR20, UR18, UR22, UR10 ;  /* 0x0000001612147299 */ /* 0x000fe2000800120a */
[----:B------:R-:W-:Y:S01]  /*a910*/  ULDC UR15, c[0x0][0x144] ;  /* 0x00005100000f7ab9 */ /* 0x000fe20000000800 */
[----:B------:R-:W-:Y:S01]  /*a920*/  ULDC UR8, c[0x0][0x600] ;  /* 0x0001800000087ab9 */ /* 0x000fe20000000800 */
[----:B------:R-:W-:-:S02]  /*a930*/  UIADD3 UR21, -UR16, URZ, URZ ;  /* 0x0000003f10157290 */ /* 0x000fc4000fffe13f */
[----:B------:R-:W-:Y:S02]  /*a940*/  USHF.R.U32.HI UR17, URZ, UR22, UR10 ;  /* 0x000000163f117299 */ /* 0x000fe4000801160a */
[----:B------:R-:W-:Y:S02]  /*a950*/  UIADD3 UR9, UR8, -0x1, URZ ;  /* 0xffffffff08097890 */ /* 0x000fe4000fffe03f */
[----:B------:R-:W-:Y:S01]  /*a960*/  UIMAD UR22, UR15, UR14, UR7 ;  /* 0x0000000e0f1672a4 */ /* 0x000fe2000f8e0207 */
[----:B------:R-:W-:Y:S01]  /*a970*/  ULDC UR26, c[0x0][0x148] ;  /* 0x00005200001a7ab9 */ /* 0x000fe20000000800 */
[----:B------:R-:W-:Y:S01]  /*a980*/  ULDC UR24, c[0x0][0x648] ;  /* 0x0001920000187ab9 */ /* 0x000fe20000000800 */
[----:B------:R-:W-:Y:S01]  /*a990*/  ULDC UR25, c[0x0][0x638] ;  /* 0x00018e0000197ab9 */ /* 0x000fe20000000800 */
        /* <DEDUP_REMOVED lines=12> */
.L_x_292:
[----:B------:R-:W-:Y:S01]  /*aa60*/  UISETP.NE.AND UP0, UPT, UR40, URZ, UPT ;  /* 0x0000003f2800728c */ /* 0x000fe2000bf05270 */
[----:B------:R-:W-:Y:S01]  /*aa70*/  IMAD.MOV.U32 R0, RZ, RZ, 0x1 ;  /* 0x00000001ff007424 */ /* 0x000fe200078e00ff */
[----:B------:R-:W-:Y:S01]  /*aa80*/  USHF.R.U64 UR4, UR16, UR24, UR17 ;  /* 0x0000001810047299 */ /* 0x000fe20008001211 */
[----:B------:R-:W-:Y:S01]  /*aa90*/  IMAD.U32 R19, RZ, RZ, UR6 ;  /* 0x00000006ff137e24 */ /* 0x000fe2000f8e00ff */
[----:B------:R-:W-:Y:S02]  /*aaa0*/  ULOP3.LUT UR18, UR18, UR23, URZ, 0xc0, !UPT ;  /* 0x0000001712127292 */ /* 0x000fe4000f8ec03f */
[----:B------:R-:W-:Y:S02]  /*aab0*/  UIADD3 UR5, -UR4, URZ, URZ ;  /* 0x0000003f04057290 */ /* 0x000fe4000fffe13f */
[----:B------:R-:W-:Y:S02]  /*aac0*/  ULOP3.LUT UR9, UR12, UR9, URZ, 0xc0, !UPT ;  /* 0x000000090c097292 */ /* 0x000fe4000f8ec03f */
[----:B------:R-:W-:-:S02]  /*aad0*/  UIMAD UR4, UR13, UR4, UR18 ;  /* 0x000000040d0472a4 */ /* 0x000fc4000f8e0212 */
[----:B------:R-:W-:Y:S02]  /*aae0*/  @UP0 UIMAD UR22, UR26, UR21, UR19 ;  /* 0x000000151a1602a4 */ /* 0x000fe4000f8e0213 */
[----:B------:R-:W-:Y:S01]  /*aaf0*/  UIMAD UR5, UR5, UR25, UR20 ;  /* 0x00000019050572a4 */ /* 0x000fe2000f8e0214 */
[----:B------:R-:W-:Y:S02]  /*ab00*/  ULDC UR7, c[0x0][0x610] ;  /* 0x0001840000077ab9 */ /* 0x000fe40000000800 */
[----:B------:R-:W-:Y:S02]  /*ab10*/  UIMAD UR4, UR4, UR7, UR22 ;  /* 0x00000007040472a4 */ /* 0x000fe4000f8e0216 */
[----:B------:R-:W-:-:S04]  /*ab20*/  UIMAD UR5, UR5, UR8, UR9 ;  /* 0x00000008050572a4 */ /* 0x000fc8000f8e0209 */
[----:B------:R-:W-:Y:S02]  /*ab30*/  USEL UR7, UR5, UR4, !UP0 ;  /* 0x0000000405077287 */ /* 0x000fe4000c000000 */
[----:B------:R-:W-:-:S04]  /*ab40*/  USEL UR4, UR4, UR5, !UP0 ;  /* 0x0000000504047287 */ /* 0x000fc8000c000000 */
[----:B------:R-:W-:Y:S02]  /*ab50*/  IMAD.U32 R2, RZ, RZ, UR7 ;  /* 0x00000007ff027e24 */ /* 0x000fe4000f8e00ff */
[----:B------:R-:W-:-:S07]  /*ab60*/  IMAD.U32 R18, RZ, RZ, UR4 ;  /* 0x00000004ff127e24 */ /* 0x000fce000f8e00ff */
.L_x_290:
[----:B------:R-:W-:Y:S02]  /*ab70*/  LOP3.LUT P0, RZ, R0, 0xff, RZ, 0xc0, !PT ;  /* 0x000000ff00ff7812 */ /* 0x000fe4000780c0ff */
[----:B------:R-:W-:-:S11]  /*ab80*/  LOP3.LUT R170, R170, 0x1, RZ, 0x3c, !PT ;  /* 0x00000001aaaa7812 */ /* 0x000fd600078e3cff */
[----:B------:R-:W-:Y:S05]  /*ab90*/  @P0 BRA `(.L_x_293) ;  /* 0xffffff6800f00947 */ /* 0x000fea000383ffff */
[----:B------:R-:W-:Y:S05]  /*aba0*/  EXIT ;  /* 0x000000000000794d */ /* 0x000fea0003800000 */
.L_x_16:
[----:B------:R-:W-:-:S08]  /*abb0*/  ISETP.NE.AND P0, PT, RZ, UR6, PT ;  /* 0x00000006ff007c0c */ /* 0x000fd0000bf05270 */
[----:B-----5:R-:W0:-:S00]  /*abc0*/  USETMAXREG.DEALLOC.CTAPOOL 0x28 ;  /* 0x00000028000079c8 */ /* 0x020e0000080e0500 */
[----:B------:R-:W-:Y:S05]  /*abd0*/  @P0 EXIT ;  /* 0x000000000000094d */ /* 0x000fea0003800000 */
[----:B0-----:R-:W-:Y:S01]  /*abe0*/  LOP3.LUT P0, RZ, R0, 0xff, RZ, 0xc0, !PT ;  /* 0x000000ff00ff7812 */ /* 0x001fe2000780c0ff */
[----:B------:R-:W-:Y:S02]  /*abf0*/  IMAD.MOV.U32 R0, RZ, RZ, 0x1 ;  /* 0x00000001ff007424 */ /* 0x000fe400078e00ff */
[----:B------:R-:W-:-:S10]  /*ac00*/  IMAD.MOV.U32 R8, RZ, RZ, RZ ;  /* 0x000000ffff087224 */ /* 0x000fd400078e00ff */
[----:B------:R-:W-:Y:S05]  /*ac10*/  @!P0 BRA `(.L_x_294) ;  /* 0x0000000c00608947 */ /* 0x000fea0003800000 */
[----:B------:R-:W0:Y:S01]  /*ac20*/  S2R R9, SR_CgaCtaId ;  /* 0x0000000000097919 */ /* 0x000e220000008800 */
[----:B------:R-:W-:Y:S01]  /*ac30*/  LOP3.LUT P0, RZ, R3, 0x1f, RZ, 0xc0, !PT ;  /* 0x0000001f03ff7812 */ /* 0x000fe2000780c0ff */
[----:B------:R-:W-:Y:S01]  /*ac40*/  ULDC UR5, c[0x0][0x658] ;  /* 0x0001960000057ab9 */ /* 0x000fe20000000800 */
[----:B------:R-:W-:Y:S01]  /*ac50*/  UMOV UR6, 0xffffffff ;  /* 0xffffffff00067882 */ /* 0x000fe20000000000 */
[----:B------:R-:W-:Y:S01]  /*ac60*/  BSSY B0, `(.L_x_294) ;  /* 0x00000d3000007945 */ /* 0x000fe20003800000 */
[----:B------:R-:W-:Y:S01]  /*ac70*/  USHF.L.U32 UR6, UR6, UR5, URZ ;  /* 0x0000000506067299 */ /* 0x000fe2000800063f */
[C---:B------:R-:W-:Y:S01]  /*ac80*/  ISETP.NE.AND P3, PT, R4.reuse, RZ, PT ;  /* 0x000000ff0400720c */ /* 0x040fe20003f65270 */
[----:B------:R-:W-:Y:S01]  /*ac90*/  IMAD.MOV.U32 R10, RZ, RZ, 0x1 ;  /* 0x00000001ff0a7424 */ /* 0x000fe200078e00ff */
[----:B------:R-:W-:Y:S01]  /*aca0*/  ISETP.NE.OR P0, PT, R4, RZ, !P0 ;  /* 0x000000ff0400720c */ /* 0x000fe20004705670 */
[----:B------:R-:W-:Y:S01]  /*acb0*/  IMAD.MOV.U32 R0, RZ, RZ, 0x1 ;  /* 0x00000001ff007424 */ /* 0x000fe200078e00ff */
[----:B------:R-:W-:Y:S01]  /*acc0*/  ULDC UR4, c[0x0][0x600] ;  /* 0x0001800000047ab9 */ /* 0x000fe20000000800 */
[----:B------:R-:W-:Y:S01]  /*acd0*/  IMAD.MOV.U32 R8, RZ, RZ, RZ ;  /* 0x000000ffff087224 */ /* 0x000fe200078e00ff */
[----:B------:R-:W-:Y:S01]  /*ace0*/  UMOV UR7, 0x1 ;  /* 0x0000000100077882 */ /* 0x000fe20000000000 */
[----:B------:R-:W-:-:S02]  /*acf0*/  UIADD3 UR21, UR37, 0x1, URZ ;  /* 0x0000000125157890 */ /* 0x000fc4000fffe03f */
[----:B------:R-:W-:Y:S02]  /*ad00*/  ULOP3.LUT UR13, UR42, 0x2, URZ, 0xfc, !UPT ;  /* 0x000000022a0d7892 */ /* 0x000fe4000f8efc3f */
[----:B------:R-:W-:Y:S02]  /*ad10*/  UIADD3 UR4, UR4, -0x1, URZ ;  /* 0xffffffff04047890 */ /* 0x000fe4000fffe03f */
[----:B------:R-:W-:Y:S02]  /*ad20*/  USHF.L.U32 UR5, UR7, UR5, URZ ;  /* 0x0000000507057299 */ /* 0x000fe4000800063f */
[----:B------:R-:W-:Y:S01]  /*ad30*/  ULOP3.LUT UR6, URZ, UR6, URZ, 0x33, !UPT ;  /* 0x000000063f067292 */ /* 0x000fe2000f8e333f */
[----:B------:R-:W-:Y:S01]  /*ad40*/  ULDC.64 UR30, c[0x0][0x198] ;  /* 0x00006600001e7ab9 */ /* 0x000fe20000000a00 */
[C---:B0-----:R-:W-:Y:S02]  /*ad50*/  IMAD.SHL.U32 R11, R9.reuse, 0x40, RZ ;  /* 0x00000040090b7824 */ /* 0x041fe400078e00ff */
[----:B------:R-:W-:-:S03]  /*ad60*/  IMAD.SHL.U32 R9, R9, 0x1000, RZ ;  /* 0x0000100009097824 */ /* 0x000fc600078e00ff */
[----:B------:R-:W-:Y:S02]  /*ad70*/  LOP3.LUT R11, R11, 0xc0, RZ, 0xc0, !PT ;  /* 0x000000c00b0b7812 */ /* 0x000fe400078ec0ff */
[----:B------:R-:W-:-:S07]  /*ad80*/  LOP3.LUT R9, R9, 0x3000, RZ, 0xc0, !PT ;  /* 0x0000300009097812 */ /* 0x000fce00078ec0ff */
.L_x_306:
[----:B------:R-:W-:-:S03]  /*ad90*/  UMOV UR7, 0xffffffff ;  /* 0xffffffff00077882 */ /* 0x000fc60000000000 */
[----:B------:R-:W-:Y:S05]  /*ada0*/  BRA.DIV UR7, `(.L_x_295) ;  /* 0x0000000e07cc7947 */ /* 0x000fea000b800000 */
[----:B------:R-:W-:-:S13]  /*adb0*/  ELECT P6, URZ, PT ;  /* 0x00000000003f782f */ /* 0x000fda00038c0000 */
.L_x_317:
[----:B------:R-:W0:Y:S01]  /*adc0*/  LDC R3, c[0x0][0x28c] ;  /* 0x0000a300ff037b82 */ /* 0x000e220000000800 */
[----:B------:R-:W-:Y:S01]  /*add0*/  BSSY B1, `(.L_x_296) ;  /* 0x0000046000017945 */ /* 0x000fe20003800000 */
[----:B0-----:R-:W-:-:S13]  /*ade0*/  ISETP.LT.OR P6, PT, R3, 0x1, !P6 ;  /* 0x000000010300780c */ /* 0x001fda00077c1670 */
[----:B------:R-:W-:Y:S05]  /*adf0*/  @P6 BRA `(.L_x_297) ;  /* 0x00000004000c6947 */ /* 0x000fea0003800000 */
[----:B------:R-:W-:Y:S02]  /*ae00*/  IMAD R6, R2, 0x100, R11 ;  /* 0x0000010002067824 */ /* 0x000fe400078e020b */
[----:B------:R-:W-:Y:S02]  /*ae10*/  IMAD.SHL.U32 R18, R18, 0x40, RZ ;  /* 0x0000004012127824 */ /* 0x000fe400078e00ff */
[----:B------:R-:W-:Y:S02]  /*ae20*/  IMAD.MOV.U32 R13, RZ, RZ, RZ ;  /* 0x000000ffff0d7224 */ /* 0x000fe400078e00ff */
[----:B------:R-:W-:Y:S02]  /*ae30*/  IMAD.U32 R14, RZ, RZ, UR21 ;  /* 0x00000015ff0e7e24 */ /* 0x000fe4000f8e00ff */
[----:B------:R-:W-:Y:S02]  /*ae40*/  IMAD.MOV.U32 R2, RZ, RZ, R0 ;  /* 0x000000ffff027224 */ /* 0x000fe400078e0000 */
[----:B------:R-:W-:-:S07]  /*ae50*/  IMAD.MOV.U32 R4, RZ, RZ, R8 ;  /* 0x000000ffff047224 */ /* 0x000fce00078e0008 */
.L_x_301:
[----:B------:R-:W0:Y:S01]  /*ae60*/  S2R R12, SR_CgaCtaId ;  /* 0x00000000000c7919 */ /* 0x000e220000008800 */
[----:B------:R-:W-:Y:S01]  /*ae70*/  MOV R3, 0x400 ;  /* 0x0000040000037802 */ /* 0x000fe20000000f00 */
[----:B------:R-:W1:Y:S03]  /*ae80*/  @!P3 LDC R5, c[0x0][0x500] ;  /* 0x00014000ff05bb82 */ /* 0x000e660000000800 */
[----:B0-----:R-:W-:Y:S02]  /*ae90*/  LEA R7, R12, R3, 0x18 ;  /* 0x000000030c077211 */ /* 0x001fe400078ec0ff */
[----:B------:R-:W-:-:S03]  /*aea0*/  SHF.L.U32 R3, R2, 0x1f, RZ ;  /* 0x0000001f02037819 */ /* 0x000fc600000006ff */
[----:B------:R-:W-:-:S04]  /*aeb0*/  IMAD R12, R4, 0x8, R7 ;  /* 0x00000008040c7824 */ /* 0x000fc800078e0207 */
[----:B------:R-:W0:Y:S02]  /*aec0*/  SYNCS.PHASECHK.TRANS64.TRYWAIT P1, [R12+URZ+0x10], R3 ;  /* 0x000010030c0075a7 */ /* 0x000e24000802017f */
[----:B01----:R-:W-:Y:S05]  /*aed0*/  @!P1 BRA `(.L_x_298) ;  /* 0x0000000c00a09947 */ /* 0x003fea0003800000 */
.L_x_318:
[----:B------:R-:W-:Y:S01]  /*aee0*/  UPRMT UR7, UR13, 0x9910, URZ ;  /* 0x000099100d077896 */ /* 0x000fe2000800003f */
[----:B------:R1:W-:Y:S03]  /*aef0*/  @!P3 SYNCS.ARRIVE.TRANS64 RZ, [R12+URZ], R5 ;  /* 0x000000050cffb9a7 */ /* 0x0003e6000800003f */
[----:B------:R-:W-:-:S06]  /*af00*/  UISETP.NE.AND UP0, UPT, UR7, 0x2, UPT ;  /* 0x000000020700788c */ /* 0x000fcc000bf05270 */
[----:B------:R-:W-:-:S13]  /*af10*/  PLOP3.LUT P1, PT, PT, PT, UP0, 0x80, 0x0 ;  /* 0x000000000000781c */ /* 0x000fda0003f2f008 */
[----:B-1----:R-:W-:Y:S05]  /*af20*/  @P1 BRA `(.L_x_299) ;  /* 0x0000000000041947 */ /* 0x002fea0003800000 */
[----:B------:R-:W-:Y:S01]  /*af30*/  BPT.TRAP 0x1 ;  /* 0x000000040000795c */ /* 0x000fe20000300000 */
.L_x_299:
[----:B------:R-:W-:Y:S05]  /*af40*/  @P0 BRA `(.L_x_300) ;  /* 0x0000000000040947 */ /* 0x000fea0003800000 */
[----:B------:R-:W-:Y:S01]  /*af50*/  BPT.TRAP 0x1 ;  /* 0x000000040000795c */ /* 0x000fe20000300000 */
.L_x_300:
[----:B0-----:R-:W-:Y:S01]  /*af60*/  IMAD R3, R4, 0x4000, R7 ;  /* 0x0000400004037824 */ /* 0x001fe200078e0207 */
[----:B------:R-:W-:Y:S01]  /*af70*/  R2UR UR34, R13 ;  /* 0x000000000d2272ca */ /* 0x000fe200000e0000 */
[----:B------:R-:W-:Y:S01]  /*af80*/  VIADD R14, R14, 0xffffffff ;  /* 0xffffffff0e0e7836 */ /* 0x000fe20000000000 */
[----:B------:R-:W-:Y:S01]  /*af90*/  R2UR UR33, R12 ;  /* 0x000000000c2172ca */ /* 0x000fe200000e0000 */
[----:B------:R-:W-:Y:S01]  /*afa0*/  UIADD3 UR14, UP0, UR30, 0xf0, URZ ;  /* 0x000000f01e0e7890 */ /* 0x000fe2000ff1e03f */
[----:B------:R-:W-:Y:S01]  /*afb0*/  R2UR UR24, R3 ;  /* 0x00000000031872ca */ /* 0x000fe200000e0000 */
[----:B------:R-:W-:Y:S01]  /*afc0*/  IMAD R3, R4, 0x8000, R9 ;  /* 0x0000800004037824 */ /* 0x000fe200078e0209 */
[----:B------:R-:W-:Y:S01]  /*afd0*/  R2UR UR36, R19 ;  /* 0x00000000132472ca */ /* 0x000fe200000e0000 */
[----:B------:R-:W-:Y:S01]  /*afe0*/  UIADD3 UR44, UP1, UR30, 0x1f0, URZ ;  /* 0x000001f01e2c7890 */ /* 0x000fe2000ff3e03f */
[----:B------:R-:W-:Y:S01]  /*aff0*/  R2UR UR35, R18 ;  /* 0x00000000122372ca */ /* 0x000fe200000e0000 */
[----:B------:R-:W-:Y:S01]  /*b000*/  IMAD R3, R3, 0x2, R7 ;  /* 0x0000000203037824 */ /* 0x000fe200078e0207 */
[----:B------:R-:W-:Y:S01]  /*b010*/  R2UR UR19, R6 ;  /* 0x00000000061372ca */ /* 0x000fe200000e0000 */
[----:B------:R-:W-:Y:S01]  /*b020*/  UIADD3.X UR15, URZ, UR31, URZ, UP0, !UPT ;  /* 0x0000001f3f0f7290 */ /* 0x000fe200087fe43f */
[----:B------:R-:W-:Y:S01]  /*b030*/  ISETP.GT.AND P2, PT, R14, 0x1, PT ;  /* 0x000000010e00780c */ /* 0x000fe20003f44270 */
[----:B------:R-:W-:Y:S01]  /*b040*/  UIADD3 UR26, UR34, 0x40, URZ ;  /* 0x00000040221a7890 */ /* 0x000fe2000fffe03f */
[----:B------:R-:W-:Y:S01]  /*b050*/  R2UR UR8, R3 ;  /* 0x00000000030872ca */ /* 0x000fe200000e0000 */
[----:B------:R-:W-:Y:S01]  /*b060*/  UIADD3.X UR45, URZ, UR31, URZ, UP1, !UPT ;  /* 0x0000001f3f2d7290 */ /* 0x000fe20008ffe43f */
[----:B------:R-:W-:Y:S01]  /*b070*/  VIADD R4, R4, 0x1 ;  /* 0x0000000104047836 */ /* 0x000fe20000000000 */
[----:B------:R-:W-:Y:S01]  /*b080*/  UIADD3 UR32, UR24, 0x100, URZ ;  /* 0x0000010018207890 */ /* 0x000fe2000fffe03f */
[----:B------:R-:W-:Y:S01]  /*b090*/  VIADD R13, R13, 0x80 ;  /* 0x000000800d0d7836 */ /* 0x000fe20000000000 */
[----:B------:R-:W-:Y:S01]  /*b0a0*/  UIADD3 UR24, UR24, 0x2100, URZ ;  /* 0x0000210018187890 */ /* 0x000fe2000fffe03f */
[----:B------:R-:W-:Y:S01]  /*b0b0*/  UMOV UR22, 0x0 ;  /* 0x0000000000167882 */ /* 0x000fe20000000000 */
[----:B------:R-:W-:Y:S01]  /*b0c0*/  UMOV UR23, 0x10000000 ;  /* 0x1000000000177882 */ /* 0x000fe20000000000 */
[----:B------:R-:W-:Y:S01]  /*b0d0*/  ISETP.NE.AND P1, PT, R4, 0x2, PT ;  /* 0x000000020400780c */ /* 0x000fe20003f25270 */
[----:B------:R-:W-:Y:S01]  /*b0e0*/  UMOV UR25, UR33 ;  /* 0x0000002100197c82 */ /* 0x000fe20008000000 */
[----:B------:R-:W-:Y:S01]  /*b0f0*/  UMOV UR28, UR36 ;  /* 0x00000024001c7c82 */ /* 0x000fe20008000000 */
[----:B------:R-:W-:-:S02]  /*b100*/  UMOV UR27, UR35 ;  /* 0x00000023001b7c82 */ /* 0x000fc40008000000 */
[----:B------:R-:W-:Y:S01]  /*b110*/  UIADD3 UR16, UR8, 0x8100, URZ ;  /* 0x0000810008107890 */ /* 0x000fe2000fffe03f */
[----:B------:R0:W-:Y:S01]  /*b120*/  UTMALDG.3D [UR32], [UR14], desc[UR22] ;  /* 0x000016200e0075b4 */ /* 0x0001e20008011000 */
[----:B------:R-:W-:Y:S01]  /*b130*/  UIADD3 UR8, UR8, 0x10100, URZ ;  /* 0x0001010008087890 */ /* 0x000fe2000fffe03f */
[----:B------:R-:W-:Y:S01]  /*b140*/  SEL R3, RZ, 0x1, P1 ;  /* 0x00000001ff037807 */ /* 0x000fe20000800000 */
[----:B------:R-:W-:Y:S01]  /*b150*/  UMOV UR7, 0xf0000 ;  /* 0x000f000000077882 */ /* 0x000fe20000000000 */
[----:B------:R-:W-:Y:S01]  /*b160*/  UMOV UR17, UR33 ;  /* 0x0000002100117c82 */ /* 0x000fe20008000000 */
[----:B------:R-:W-:Y:S01]  /*b170*/  UMOV UR18, UR34 ;  /* 0x0000002200127c82 */ /* 0x000fe20008000000 */
[----:B------:R-:W-:Y:S01]  /*b180*/  UMOV UR20, UR36 ;  /* 0x0000002400147c82 */ /* 0x000fe20008000000 */
[----:B------:R-:W-:Y:S01]  /*b190*/  UMOV UR9, UR33 ;  /* 0x0000002100097c82 */ /* 0x000fe20008000000 */
[----:B------:R-:W-:Y:S01]  /*b1a0*/  UMOV UR11, UR19 ;  /* 0x00000013000b7c82 */ /* 0x000fe20008000000 */
[----:B------:R-:W-:Y:S01]  /*b1b0*/  UMOV UR12, UR36 ;  /* 0x00000024000c7c82 */ /* 0x000fe20008000000 */
[----:B------:R0:W-:Y:S01]  /*b1c0*/  UTMALDG.3D [UR24], [UR14], desc[UR22] ;  /* 0x000016180e0075b4 */ /* 0x0001e20008011000 */
[----:B------:R-:W-:Y:S01]  /*b1d0*/  UMOV UR10, UR26 ;  /* 0x0000001a000a7c82 */ /* 0x000fe20008000000 */
[----:B------:R-:W-:-:S02]  /*b1e0*/  LOP3.LUT R2, R2, R3, RZ, 0x3c, !PT ;  /* 0x0000000302027212 */ /* 0x000fc400078e3cff */
[----:B------:R-:W-:Y:S01]  /*b1f0*/  SEL R4, R4, RZ, P1 ;  /* 0x000000ff04047207 */ /* 0x000fe20000800000 */
[----:B------:R0:W-:Y:S01]  /*b200*/  UTMALDG.3D.MULTICAST [UR16], [UR44], UR7, desc[UR22] ;  /* 0x000016102c0073b4 */ /* 0x0001e20008011807 */
[----:B------:R0:W-:Y:S02]  /*b210*/  UTMALDG.3D.MULTICAST [UR8], [UR44], UR7, desc[UR22] ;  /* 0x000016082c0073b4 */ /* 0x0001e40008011807 */
[----:B0-----:R-:W-:Y:S05]  /*b220*/  @P2 BRA `(.L_x_301) ;  /* 0xfffffffc000c2947 */ /* 0x001fea000383ffff */
.L_x_297:
[----:B------:R-:W-:Y:S05]  /*b230*/  BSYNC B1 ;  /* 0x0000000000017941 */ /* 0x000fea0003800000 */
.L_x_296:
[----:B------:R-:W-:Y:S01]  /*b240*/  LOP3.LUT P4, RZ, R10, 0xff, RZ, 0xc0, !PT ;  /* 0x000000ff0aff7812 */ /* 0x000fe2000788c0ff */
[----:B------:R-:W-:Y:S01]  /*b250*/  VIADD R8, R8, UR37 ;  /* 0x0000002508087c36 */ /* 0x000fe20008000000 */
[----:B------:R-:W-:Y:S01]  /*b260*/  ULDC.64 UR8, c[0x0][0x650] ;  /* 0x0001940000087ab9 */ /* 0x000fe20000000a00 */
[----:B------:R-:W-:Y:S01]  /*b270*/  BSSY B1, `(.L_x_302) ;  /* 0x000006f000017945 */ /* 0x000fe20003800000 */
[----:B------:R-:W-:Y:S01]  /*b280*/  IMAD.MOV.U32 R18, RZ, RZ, -0x1 ;  /* 0xffffffffff127424 */ /* 0x000fe200078e00ff */
[----:B------:R-:W-:Y:S01]  /*b290*/  PRMT R10, RZ, 0x7610, R10 ;  /* 0x00007610ff0a7816 */ /* 0x000fe2000000000a */
[----:B------:R-:W-:Y:S01]  /*b2a0*/  IMAD.MOV.U32 R19, RZ, RZ, -0x1 ;  /* 0xffffffffff137424 */ /* 0x000fe200078e00ff */
[C---:B------:R-:W-:Y:S02]  /*b2b0*/  ISETP.GT.U32.AND P1, PT, R8.reuse, 0x1, PT ;  /* 0x000000010800780c */ /* 0x040fe40003f24070 */
[----:B------:R-:W-:Y:S02]  /*b2c0*/  SHF.R.U32.HI R2, RZ, 0x1, R8 ;  /* 0x00000001ff027819 */ /* 0x000fe40000011608 */
[----:B------:R-:W-:-:S02]  /*b2d0*/  LOP3.LUT R8, R8, 0x1, RZ, 0xc0, !PT ;  /* 0x0000000108087812 */ /* 0x000fc400078ec0ff */
[----:B------:R-:W0:Y:S01]  /*b2e0*/  @P4 S2R R4, SR_CgaCtaId ;  /* 0x0000000000044919 */ /* 0x000e220000008800 */
[----:B------:R-:W-:Y:S02]  /*b2f0*/  @P4 MOV R3, 0x400 ;  /* 0x0000040000034802 */ /* 0x000fe40000000f00 */
[----:B------:R-:W-:-:S04]  /*b300*/  LOP3.LUT R2, R2, 0x1, RZ, 0xc0, !PT ;  /* 0x0000000102027812 */ /* 0x000fc800078ec0ff */
[----:B------:R-:W-:Y:S02]  /*b310*/  ISETP.NE.U32.AND P2, PT, R2, 0x1, PT ;  /* 0x000000010200780c */ /* 0x000fe40003f45070 */
[----:B0-----:R-:W-:Y:S01]  /*b320*/  @P4 LEA R3, R4, R3, 0x18 ;  /* 0x0000000304034211 */ /* 0x001fe200078ec0ff */
[----:B------:R-:W-:-:S03]  /*b330*/  IMAD.U32 R4, RZ, RZ, UR37 ;  /* 0x00000025ff047e24 */ /* 0x000fc6000f8e00ff */
[----:B------:R0:W-:Y:S01]  /*b340*/  @P4 SYNCS.ARRIVE.TRANS64.A1T0 RZ, [R3+URZ+0x58], RZ ;  /* 0x000058ff03ff49a7 */ /* 0x0001e2000810003f */
[----:B------:R-:W-:Y:S02]  /*b350*/  IADD3 R16, P4, R16, UR38, RZ ;  /* 0x0000002610107c10 */ /* 0x000fe4000ff9e0ff */
[----:B------:R-:W-:Y:S02]  /*b360*/  ISETP.LT.U32.AND P1, PT, R4, 0x2, P1 ;  /* 0x000000020400780c */ /* 0x000fe40000f21070 */
[----:B------:R-:W-:Y:S02]  /*b370*/  IADD3.X R17, R17, UR41, RZ, P4, !PT ;  /* 0x0000002911117c10 */ /* 0x000fe4000a7fe4ff */
[----:B------:R-:W-:Y:S02]  /*b380*/  ISETP.GE.U32.AND P4, PT, R16, UR8, PT ;  /* 0x0000000810007c0c */ /* 0x000fe4000bf86070 */
[----:B0-----:R-:W-:Y:S02]  /*b390*/  SEL R3, RZ, 0x1, !P1 ;  /* 0x00000001ff037807 */ /* 0x001fe40004800000 */
[----:B------:R-:W-:-:S02]  /*b3a0*/  ISETP.GE.U32.AND.EX P1, PT, R17, UR9, PT, P4 ;  /* 0x0000000911007c0c */ /* 0x000fc4000bf26140 */
[----:B------:R-:W-:-:S04]  /*b3b0*/  ISETP.GT.U32.AND P2, PT, R4, 0x1, !P2 ;  /* 0x000000010400780c */ /* 0x000fc80005744070 */
[----:B------:R-:W-:-:S04]  /*b3c0*/  SEL R2, RZ, 0x1, !P2 ;  /* 0x00000001ff027807 */ /* 0x000fc80005000000 */
[--C-:B------:R-:W-:Y:S01]  /*b3d0*/  LOP3.LUT R0, R2, R0, R3.reuse, 0x96, !PT ;  /* 0x0000000002007212 */ /* 0x100fe200078e9603 */
[----:B------:R-:W-:Y:S01]  /*b3e0*/  IMAD.MOV.U32 R2, RZ, RZ, -0x1 ;  /* 0xffffffffff027424 */ /* 0x000fe200078e00ff */
[----:B------:R-:W-:Y:S01]  /*b3f0*/  PRMT R3, RZ, 0x7610, R3 ;  /* 0x00007610ff037816 */ /* 0x000fe20000000003 */
[----:B------:R-:W-:Y:S06]  /*b400*/  @P1 BRA `(.L_x_303) ;  /* 0x0000000400541947 */ /* 0x000fec0003800000 */
[----:B------:R-:W0:Y:S01]  /*b410*/  S2UR UR7, SR_CTAID.X ;  /* 0x00000000000779c3 */ /* 0x000e220000002500 */
[----:B------:R-:W-:Y:S01]  /*b420*/  ULDC.64 UR8, c[0x0][0x628] ;  /* 0x00018a0000087ab9 */ /* 0x000fe20000000a00 */
[----:B------:R-:W-:Y:S01]  /*b430*/  ULDC UR10, c[0x0][0x150] ;  /* 0x00005400000a7ab9 */ /* 0x000fe20000000800 */
[----:B------:R-:W-:Y:S01]  /*b440*/  ISETP.NE.U32.AND P1, PT, RZ, UR8, PT ;  /* 0x00000008ff007c0c */ /* 0x000fe2000bf25070 */
[----:B------:R-:W-:Y:S01]  /*b450*/  ULDC UR11, c[0x0][0x630] ;  /* 0x00018c00000b7ab9 */ /* 0x000fe20000000800 */
[----:B------:R-:W-:Y:S01]  /*b460*/  ULDC UR14, c[0x0][0x154] ;  /* 0x00005500000e7ab9 */ /* 0x000fe20000000800 */
[----:B------:R-:W-:Y:S01]  /*b470*/  IMAD.MOV.U32 R2, RZ, RZ, R16 ;  /* 0x000000ffff027224 */ /* 0x000fe200078e0010 */
[----:B------:R-:W-:Y:S01]  /*b480*/  ISETP.NE.AND.EX P1, PT, RZ, UR9, PT, P1 ;  /* 0x00000009ff007c0c */ /* 0x000fe2000bf25310 */
[----:B------:R-:W1:Y:S01]  /*b490*/  S2UR UR12, SR_CTAID.Y ;  /* 0x00000000000c79c3 */ /* 0x000e620000002600 */
[----:B0-----:R-:W-:-:S05]  /*b4a0*/  I2FP.F32.U32 R3, UR7 ;  /* 0x0000000700037c45 */ /* 0x001fca0008201000 */
[----:B------:R-:W-:Y:S01]  /*b4b0*/  FMUL R12, R3, UR10 ;  /* 0x0000000a030c7c20 */ /* 0x000fe20008400000 */
[----:B------:R-:W-:-:S05]  /*b4c0*/  IMAD.MOV.U32 R3, RZ, RZ, R17 ;  /* 0x000000ffff037224 */ /* 0x000fca00078e0011 */
[----:B------:R-:W-:Y:S05]  /*b4d0*/  @!P1 BRA `(.L_x_304) ;  /* 0x0000000000289947 */ /* 0x000fea0003800000 */
[----:B------:R-:W-:Y:S02]  /*b4e0*/  ULDC UR10, c[0x0][0x634] ;  /* 0x00018d00000a7ab9 */ /* 0x000fe40000000800 */
[----:B------:R-:W-:-:S05]  /*b4f0*/  IADD3 R7, P1, R16, UR10, RZ ;  /* 0x0000000a10077c10 */ /* 0x000fca000ff3e0ff */
[----:B------:R-:W-:-:S04]  /*b500*/  IMAD.X R13, RZ, RZ, R17, P1 ;  /* 0x000000ffff0d7224 */ /* 0x000fc800008e0611 */
[----:B------:R-:W-:-:S04]  /*b510*/  IMAD.WIDE.U32 R4, R13, UR8, RZ ;  /* 0x000000080d047c25 */ /* 0x000fc8000f8e00ff */
[----:B------:R-:W-:-:S04]  /*b520*/  IMAD.WIDE.U32 R4, P1, R7, UR9, R4 ;  /* 0x0000000907047c25 */ /* 0x000fc8000f820004 */
[----:B------:R-:W-:-:S04]  /*b530*/  IMAD.WIDE.U32 R6, R7, UR8, RZ ;  /* 0x0000000807067c25 */ /* 0x000fc8000f8e00ff */
[----:B------:R-:W-:Y:S01]  /*b540*/  IMAD.X R3, RZ, RZ, RZ, P1 ;  /* 0x000000ffff037224 */ /* 0x000fe200008e06ff */
[----:B------:R-:W-:Y:S01]  /*b550*/  IADD3 RZ, P1, R7, R4, RZ ;  /* 0x0000000407ff7210 */ /* 0x000fe20007f3e0ff */
[----:B------:R-:W-:-:S04]  /*b560*/  IMAD.MOV.U32 R2, RZ, RZ, R5 ;  /* 0x000000ffff027224 */ /* 0x000fc800078e0005 */
[----:B------:R-:W-:-:S08]  /*b570*/  IMAD.WIDE.U32.X R2, R13, UR9, R2, P1 ;  /* 0x000000090d027c25 */ /* 0x000fd000088e0402 */
.L_x_304:
[--C-:B------:R-:W-:Y:S01]  /*b580*/  SHF.R.U64 R19, R2, UR11, R3.reuse ;  /* 0x0000000b02137c19 */ /* 0x100fe20008001203 */
[----:B------:R-:W0:Y:S01]  /*b590*/  F2I.U32.TRUNC.NTZ R12, R12 ;  /* 0x0000000c000c7305 */ /* 0x000e22000020f000 */
[----:B------:R-:W-:Y:S01]  /*b5a0*/  SHF.R.U32.HI R2, RZ, UR11, R3 ;  /* 0x0000000bff027c19 */ /* 0x000fe20008011603 */
[----:B------:R-:W-:Y:S01]  /*b5b0*/  ULDC.64 UR8, c[0x0][0x620] ;  /* 0x0001880000087ab9 */ /* 0x000fe20000000a00 */
[----:B------:R-:W-:Y:S01]  /*b5c0*/  IADD3 R5, P1, RZ, -R19, RZ ;  /* 0x80000013ff057210 */ /* 0x000fe20007f3e0ff */
[----:B------:R-:W-:Y:S01]  /*b5d0*/  ULDC UR11, c[0x0][0x658] ;  /* 0x00019600000b7ab9 */ /* 0x000fe20000000800 */
[----:B-1----:R-:W-:Y:S01]  /*b5e0*/  I2FP.F32.U32 R4, UR12 ;  /* 0x0000000c00047c45 */ /* 0x002fe20008201000 */
[----:B------:R-:W-:Y:S02]  /*b5f0*/  ULDC UR16, c[0x0][0x648] ;  /* 0x0001920000107ab9 */ /* 0x000fe40000000800 */
[----:B------:R-:W-:Y:S02]  /*b600*/  IMAD.X R2, RZ, RZ, ~R2, P1 ;  /* 0x000000ffff027224 */ /* 0x000fe400008e0e02 */
[----:B------:R-:W-:Y:S01]  /*b610*/  FMUL R6, R4, UR14 ;  /* 0x0000000e04067c20 */ /* 0x000fe20008400000 */
[----:B------:R-:W-:Y:S01]  /*b620*/  ULDC.64 UR14, c[0x0][0x640] ;  /* 0x00019000000e7ab9 */ /* 0x000fe20000000a00 */
[----:B------:R-:W-:Y:S01]  /*b630*/  IMAD R4, R2, UR8, RZ ;  /* 0x0000000802047c24 */ /* 0x000fe2000f8e02ff */
[----:B------:R-:W-:Y:S01]  /*b640*/  ISETP.NE.U32.AND P1, PT, RZ, UR14, PT ;  /* 0x0000000eff007c0c */ /* 0x000fe2000bf25070 */
[C---:B------:R-:W-:Y:S01]  /*b650*/  IMAD.WIDE.U32 R2, R5.reuse, UR8, R16 ;  /* 0x0000000805027c25 */ /* 0x040fe2000f8e0010 */
[----:B0-----:R-:W-:Y:S01]  /*b660*/  R2UR UR8, R12 ;  /* 0x000000000c0872ca */ /* 0x001fe200000e0000 */
[----:B------:R-:W0:Y:S01]  /*b670*/  F2I.U32.TRUNC.NTZ R6, R6 ;  /* 0x0000000600067305 */ /* 0x000e22000020f000 */
[----:B------:R-:W1:Y:S01]  /*b680*/  LDC R12, c[0x0][0x610] ;  /* 0x00018400ff0c7b82 */ /* 0x000e620000000800 */
[----:B------:R-:W-:Y:S01]  /*b690*/  IMAD R5, R5, UR9, R4 ;  /* 0x0000000905057c24 */ /* 0x000fe2000f8e0204 */
[----:B------:R-:W-:Y:S01]  /*b6a0*/  ULDC UR9, c[0x0][0x618] ;  /* 0x0001860000097ab9 */ /* 0x000fe20000000800 */
[----:B------:R-:W-:-:S02]  /*b6b0*/  ISETP.NE.AND.EX P1, PT, RZ, UR15, PT, P1 ;  /* 0x0000000fff007c0c */ /* 0x000fc4000bf25310 */
[----:B------:R-:W-:-:S05]  /*b6c0*/  IMAD.IADD R3, R3, 0x1, R5 ;  /* 0x0000000103037824 */ /* 0x000fca00078e0205 */
[--C-:B------:R-:W-:Y:S02]  /*b6d0*/  SHF.R.U64 R14, R2, UR9, R3.reuse ;  /* 0x00000009020e7c19 */ /* 0x100fe40008001203 */
[----:B------:R-:W-:Y:S01]  /*b6e0*/  SHF.R.U32.HI R3, RZ, UR9, R3 ;  /* 0x00000009ff037c19 */ /* 0x000fe20008011603 */
[----:B------:R-:W-:Y:S01]  /*b6f0*/  ULDC UR9, c[0x0][0x608] ;  /* 0x0001820000097ab9 */ /* 0x000fe20000000800 */
[----:B0-----:R-:W-:Y:S02]  /*b700*/  R2UR UR10, R6 ;  /* 0x00000000060a72ca */ /* 0x001fe400000e0000 */
[--C-:B------:R-:W-:Y:S02]  /*b710*/  SHF.R.U64 R15, R14, UR9, R3.reuse ;  /* 0x000000090e0f7c19 */ /* 0x100fe40008001203 */
[----:B------:R-:W-:Y:S01]  /*b720*/  SHF.R.U32.HI R2, RZ, UR9, R3 ;  /* 0x00000009ff027c19 */ /* 0x000fe20008011603 */
[----:B------:R-:W-:-:S03]  /*b730*/  UIADD3 UR9, -UR8, URZ, URZ ;  /* 0x0000003f08097290 */ /* 0x000fc6000fffe13f */
[--C-:B------:R-:W-:Y:S01]  /*b740*/  SHF.R.U64 R21, R15, UR11, R2.reuse ;  /* 0x0000000b0f157c19 */ /* 0x100fe20008001202 */
[----:B------:R-:W-:Y:S01]  /*b750*/  ULDC UR8, c[0x0][0x144] ;  /* 0x0000510000087ab9 */ /* 0x000fe20000000800 */
[----:B------:R-:W-:-:S03]  /*b760*/  SHF.R.U32.HI R3, RZ, UR11, R2 ;  /* 0x0000000bff037c19 */ /* 0x000fc60008011602 */
[----:B------:R-:W-:Y:S01]  /*b770*/  IMAD.MOV.U32 R2, RZ, RZ, R21 ;  /* 0x000000ffff027224 */ /* 0x000fe200078e0015 */
[----:B------:R-:W-:Y:S06]  /*b780*/  @!P1 BRA `(.L_x_305) ;  /* 0x0000000000289947 */ /* 0x000fec0003800000 */
        /* <DEDUP_REMOVED lines=10> */
.L_x_305:
[----:B------:R-:W-:Y:S01]  /*b830*/  UISETP.NE.AND UP0, UPT, UR40, URZ, UPT ;  /* 0x0000003f2800728c */ /* 0x000fe2000bf05270 */
[----:B------:R-:W-:Y:S01]  /*b840*/  SHF.R.U64 R3, R2, UR16, R3 ;  /* 0x0000001002037c19 */ /* 0x000fe20008001203 */
[----:B------:R-:W-:Y:S01]  /*b850*/  UIADD3 UR10, -UR10, URZ, URZ ;  /* 0x0000003f0a0a7290 */ /* 0x000fe2000fffe13f */
[----:B------:R-:W-:Y:S01]  /*b860*/  LOP3.LUT R2, R15, UR6, RZ, 0xc0, !PT ;  /* 0x000000060f027c12 */ /* 0x000fe2000f8ec0ff */
[----:B------:R-:W-:Y:S01]  /*b870*/  UIMAD UR7, UR8, UR9, UR7 ;  /* 0x00000009080772a4 */ /* 0x000fe2000f8e0207 */
[----:B------:R-:W-:Y:S01]  /*b880*/  LOP3.LUT R5, R14, UR4, RZ, 0xc0, !PT ;  /* 0x000000040e057c12 */ /* 0x000fe2000f8ec0ff */
[----:B------:R-:W-:Y:S01]  /*b890*/  IMAD.MOV R4, RZ, RZ, -R3 ;  /* 0x000000ffff047224 */ /* 0x000fe200078e0a03 */
[----:B------:R-:W-:Y:S01]  /*b8a0*/  ULDC UR8, c[0x0][0x148] ;  /* 0x0000520000087ab9 */ /* 0x000fe20000000800 */
[----:B------:R-:W-:Y:S01]  /*b8b0*/  IMAD R3, R3, UR5, R2 ;  /* 0x0000000503037c24 */ /* 0x000fe2000f8e0202 */
[----:B------:R-:W-:Y:S02]  /*b8c0*/  PLOP3.LUT P1, PT, PT, PT, UP0, 0x80, 0x0 ;  /* 0x000000000000781c */ /* 0x000fe40003f2f008 */
[----:B------:R-:W-:-:S03]  /*b8d0*/  @UP0 UIMAD UR7, UR8, UR10, UR12 ;  /* 0x0000000a080702a4 */ /* 0x000fc6000f8e020c */
[----:B------:R-:W-:Y:S02]  /*b8e0*/  ULDC UR8, c[0x0][0x638] ;  /* 0x00018e0000087ab9 */ /* 0x000fe40000000800 */
[----:B------:R-:W-:Y:S02]  /*b8f0*/  IMAD R2, R4, UR8, R21 ;  /* 0x0000000804027c24 */ /* 0x000fe4000f8e0215 */
[----:B-1----:R-:W-:Y:S01]  /*b900*/  IMAD R12, R3, R12, UR7 ;  /* 0x00000007030c7e24 */ /* 0x002fe2000f8e020c */
[----:B------:R-:W-:Y:S01]  /*b910*/  ULDC UR7, c[0x0][0x600] ;  /* 0x0001800000077ab9 */ /* 0x000fe20000000800 */
[----:B------:R-:W-:Y:S02]  /*b920*/  IMAD.MOV.U32 R3, RZ, RZ, 0x1 ;  /* 0x00000001ff037424 */ /* 0x000fe400078e00ff */
[----:B------:R-:W-:-:S05]  /*b930*/  IMAD R5, R2, UR7, R5 ;  /* 0x0000000702057c24 */ /* 0x000fca000f8e0205 */
[----:B------:R-:W-:Y:S02]  /*b940*/  SEL R2, R5, R12, !P1 ;  /* 0x0000000c05027207 */ /* 0x000fe40004800000 */
[----:B------:R-:W-:-:S07]  /*b950*/  SEL R18, R12, R5, !P1 ;  /* 0x000000050c127207 */ /* 0x000fce0004800000 */
.L_x_303:
[----:B------:R-:W-:Y:S05]  /*b960*/  BSYNC B1 ;  /* 0x0000000000017941 */ /* 0x000fea0003800000 */
.L_x_302:
[----:B------:R-:W-:-:S13]  /*b970*/  LOP3.LUT P1, RZ, R3, 0xff, RZ, 0xc0, !PT ;  /* 0x000000ff03ff7812 */ /* 0x000fda000782c0ff */
[----:B------:R-:W-:Y:S05]  /*b980*/  @P1 BRA `(.L_x_306) ;  /* 0xfffffff400001947 */ /* 0x000fea000383ffff */
[----:B------:R-:W-:Y:S05]  /*b990*/  BSYNC B0 ;  /* 0x0000000000007941 */ /* 0x000fea0003800000 */
.L_x_294:
[----:B------:R-:W-:-:S03]  /*b9a0*/  UMOV UR7, 0xffffffff ;  /* 0xffffffff00077882 */ /* 0x000fc60000000000 */
[----:B------:R-:W-:Y:S05]  /*b9b0*/  BRA.DIV UR7, `(.L_x_307) ;  /* 0x0000000207fc7947 */ /* 0x000fea000b800000 */
[----:B------:R-:W-:-:S13]  /*b9c0*/  ELECT P6, URZ, PT ;  /* 0x00000000003f782f */ /* 0x000fda00038c0000 */
.L_x_321:
[----:B------:R-:W-:Y:S04]  /*b9d0*/  BSSY B0, `(.L_x_308) ;  /* 0x000001a000007945 */ /* 0x000fe80003800000 */
[----:B------:R-:W-:Y:S05]  /*b9e0*/  @!P6 BRA `(.L_x_309) ;  /* 0x000000000060e947 */ /* 0x000fea0003800000 */
[----:B------:R-:W-:-:S04]  /*b9f0*/  ULOP3.LUT UR7, UR42, 0x2, URZ, 0xfc, !UPT ;  /* 0x000000022a077892 */ /* 0x000fc8000f8efc3f */
[----:B------:R-:W-:-:S06]  /*ba00*/  UISETP.NE.AND UP0, UPT, UR7, 0x3, UPT ;  /* 0x000000030700788c */ /* 0x000fcc000bf05270 */
[----:B------:R-:W-:-:S13]  /*ba10*/  PLOP3.LUT P0, PT, PT, PT, UP0, 0x80, 0x0 ;  /* 0x000000000000781c */ /* 0x000fda0003f0f008 */
[----:B------:R-:W-:Y:S05]  /*ba20*/  @!P0 BRA `(.L_x_310) ;  /* 0x0000000000048947 */ /* 0x000fea0003800000 */
[----:B------:R-:W-:Y:S01]  /*ba30*/  BPT.TRAP 0x1 ;  /* 0x000000040000795c */ /* 0x000fe20000300000 */
.L_x_310:
[----:B------:R-:W0:Y:S01]  /*ba40*/  S2R R3, SR_CgaCtaId ;  /* 0x0000000000037919 */ /* 0x000e220000008800 */
[----:B------:R-:W-:-:S04]  /*ba50*/  MOV R2, 0x400 ;  /* 0x0000040000027802 */ /* 0x000fc80000000f00 */
[----:B0-----:R-:W-:Y:S02]  /*ba60*/  LEA R3, R3, R2, 0x18 ;  /* 0x0000000203037211 */ /* 0x001fe400078ec0ff */
[----:B------:R-:W-:-:S03]  /*ba70*/  SHF.L.U32 R2, R0, 0x1f, RZ ;  /* 0x0000001f00027819 */ /* 0x000fc600000006ff */
[----:B------:R-:W-:-:S04]  /*ba80*/  VIADD R3, R3, 0x10 ;  /* 0x0000001003037836 */ /* 0x000fc80000000000 */
[C---:B------:R-:W-:Y:S02]  /*ba90*/  IMAD R7, R8.reuse, 0x8, R3 ;  /* 0x0000000808077824 */ /* 0x040fe400078e0203 */
[----:B------:R-:W-:Y:S02]  /*baa0*/  VIADD R8, R8, 0x1 ;  /* 0x0000000108087836 */ /* 0x000fe40000000000 */
[----:B------:R-:W0:Y:S03]  /*bab0*/  SYNCS.PHASECHK.TRANS64.TRYWAIT P0, [R7+URZ], R2 ;  /* 0x00000002070075a7 */ /* 0x000e26000800017f */
[----:B------:R-:W-:-:S04]  /*bac0*/  ISETP.NE.AND P1, PT, R8, 0x2, PT ;  /* 0x000000020800780c */ /* 0x000fc80003f25270 */
[----:B------:R-:W-:Y:S02]  /*bad0*/  SEL R5, RZ, 0x1, P1 ;  /* 0x00000001ff057807 */ /* 0x000fe40000800000 */
[----:B------:R-:W-:Y:S02]  /*bae0*/  SEL R8, R8, RZ, P1 ;  /* 0x000000ff08087207 */ /* 0x000fe40000800000 */
[----:B------:R-:W-:Y:S01]  /*baf0*/  LOP3.LUT R0, R0, R5, RZ, 0x3c, !PT ;  /* 0x0000000500007212 */ /* 0x000fe200078e3cff */
[----:B0-----:R-:W-:Y:S06]  /*bb00*/  @!P0 BRA `(.L_x_311) ;  /* 0x0000000000c88947 */ /* 0x001fec0003800000 */
.L_x_322:
[----:B------:R-:W-:Y:S01]  /*bb10*/  IMAD R3, R8, 0x8, R3 ;  /* 0x0000000808037824 */ /* 0x000fe200078e0203 */
[----:B------:R-:W-:-:S07]  /*bb20*/  SHF.L.U32 R0, R0, 0x1f, RZ ;  /* 0x0000001f00007819 */ /* 0x000fce00000006ff */
.L_x_312:
[----:B-1----:R1:W2:Y:S02]  /*bb30*/  SYNCS.PHASECHK.TRANS64.TRYWAIT P0, [R3+URZ], R0 ;  /* 0x00000000030075a7 */ /* 0x0022a4000800017f */
[----:B--2---:R-:W-:Y:S05]  /*bb40*/  @!P0 NANOSLEEP.SYNCS 0x989680 ;  /* 0x009896800000895d */ /* 0x004fea0003900000 */
[----:B------:R-:W2:Y:S02]  /*bb50*/  @!P0 SYNCS.PHASECHK.TRANS64 P0, [R3+URZ], R0 ;  /* 0x00000000030085a7 */ /* 0x000ea4000800007f */
[----:B--2---:R-:W-:Y:S05]  /*bb60*/  @!P0 BRA `(.L_x_312) ;  /* 0xfffffffc00f08947 */ /* 0x004fea000383ffff */
.L_x_309:
[----:B------:R-:W-:Y:S05]  /*bb70*/  BSYNC B0 ;  /* 0x0000000000007941 */ /* 0x000fea0003800000 */
.L_x_308:
[----:B------:R-:W-:Y:S05]  /*bb80*/  EXIT ;  /* 0x000000000000794d */ /* 0x000fea0003800000 */
.L_x_18:
[----:B0-----:R0:W1:Y:S02]  /*bb90*/  SYNCS.PHASECHK.TRANS64.TRYWAIT P0, [R159+URZ], R0 ;  /* 0x000000009f0075a7 */ /* 0x001064000800017f */
[----:B-1----:R-:W-:Y:S05]  /*bba0*/  @!P0 NANOSLEEP.SYNCS 0x989680 ;  /* 0x009896800000895d */ /* 0x002fea0003900000 */
[----:B------:R-:W1:Y:S02]  /*bbb0*/  @!P0 SYNCS.PHASECHK.TRANS64 P0, [R159+URZ], R0 ;  /* 0x000000009f0085a7 */ /* 0x000e64000800007f */
[----:B-1----:R-:W-:Y:S05]  /*bbc0*/  @!P0 BRA `(.L_x_18) ;  /* 0xfffffffc00f08947 */ /* 0x002fea000383ffff */
[----:B------:R-:W-:Y:S05]  /*bbd0*/  BRA `(.L_x_313) ;  /* 0xffffff5800f47947 */ /* 0x000fea000383ffff */
.L_x_23:
[----:B-1----:R1:W2:Y:S02]  /*bbe0*/  SYNCS.PHASECHK.TRANS64.TRYWAIT P1, [R3+URZ], R0 ;  /* 0x00000000030075a7 */ /* 0x0022a4000802017f */
[----:B--2---:R-:W-:Y:S05]  /*bbf0*/  @!P1 NANOSLEEP.SYNCS 0x989680 ;  /* 0x009896800000995d */ /* 0x004fea0003900000 */
[----:B------:R-:W2:Y:S02]  /*bc00*/  @!P1 SYNCS.PHASECHK.TRANS64 P1, [R3+URZ], R0 ;  /* 0x00000000030095a7 */ /* 0x000ea4000802007f */
[----:B--2---:R-:W-:Y:S05]  /*bc10*/  @!P1 BRA `(.L_x_23) ;  /* 0xfffffffc00f09947 */ /* 0x004fea000383ffff */
[----:B------:R-:W-:Y:S05]  /*bc20*/  BRA `(.L_x_22) ;  /* 0xffffff5c00647947 */ /* 0x000fea000383ffff */
.L_x_28:
[----:B-1----:R-:W-:-:S04]  /*bc30*/  IMAD.U32 R5, RZ, RZ, UR7 ;  /* 0x00000007ff057e24 */ /* 0x002fc8000f8e00ff */
[----:B------:R1:W2:Y:S03]  /*bc40*/  SYNCS.PHASECHK.TRANS64.TRYWAIT P1, [R5+URZ], R4 ;  /* 0x00000004050075a7 */ /* 0x0002a6000802017f */
[----:B--2---:R-:W-:Y:S05]  /*bc50*/  @!P1 NANOSLEEP.SYNCS 0x989680 ;  /* 0x009896800000995d */ /* 0x004fea0003900000 */
[----:B------:R-:W2:Y:S02]  /*bc60*/  @!P1 SYNCS.PHASECHK.TRANS64 P1, [R5+URZ], R4 ;  /* 0x00000004050095a7 */ /* 0x000ea4000802007f */
[----:B--2---:R-:W-:Y:S05]  /*bc70*/  @!P1 BRA `(.L_x_28) ;  /* 0xfffffffc00ec9947 */ /* 0x004fea000383ffff */
[----:B------:R-:W-:Y:S05]  /*bc80*/  BRA `(.L_x_27) ;  /* 0xffffff6000c07947 */ /* 0x000fea000383ffff */
.L_x_34:
[----:B0-----:R0:W1:Y:S02]  /*bc90*/  SYNCS.PHASECHK.TRANS64.TRYWAIT P0, [R159+URZ+0x10], R0 ;  /* 0x000010009f0075a7 */ /* 0x001064000800017f */
[----:B-1----:R-:W-:Y:S05]  /*bca0*/  @!P0 NANOSLEEP.SYNCS 0x989680 ;  /* 0x009896800000895d */ /* 0x002fea0003900000 */
[----:B------:R-:W1:Y:S02]  /*bcb0*/  @!P0 SYNCS.PHASECHK.TRANS64 P0, [R159+URZ+0x10], R0 ;  /* 0x000010009f0085a7 */ /* 0x000e64000800007f */
[----:B-1----:R-:W-:Y:S05]  /*bcc0*/  @!P0 BRA `(.L_x_34) ;  /* 0xfffffffc00f08947 */ /* 0x002fea000383ffff */
[----:B------:R-:W-:Y:S05]  /*bcd0*/  BRA `(.L_x_314) ;  /* 0xffffff6800a07947 */ /* 0x000fea000383ffff */
.L_x_295:
[----:B------:R-:W-:Y:S01]  /*bce0*/  BSSY B1, `(.L_x_315) ;  /* 0x0000006000017945 */ /* 0x000fe20003800000 */
[----:B------:R-:W-:-:S07]  /*bcf0*/  IMAD.MOV.U32 R15, RZ, RZ, -0x1 ;  /* 0xffffffffff0f7424 */ /* 0x000fce00078e00ff */
[----:B------:R-:W-:Y:S05]  /*bd00*/  WARPSYNC.COLLECTIVE R15, `(.L_x_316) ;  /* 0x000000000f0c7348 */ /* 0x000fea0003c00000 */
[----:B------:R-:W-:Y:S02]  /*bd10*/  ELECT P6, UR62, PT ;  /* 0x00000000003e782f */ /* 0x000fe400038c0000 */
[----:B------:R-:W-:Y:S01]  /*bd20*/  MOV R14, UR62 ;  /* 0x0000003e000e7c02 */ /* 0x000fe20008000f00 */
[----:B------:R-:W-:Y:S10]  /*bd30*/  ENDCOLLECTIVE ;  /* 0x000000000000791b */ /* 0x000ff40003800000 */
.L_x_316:
[----:B------:R-:W-:Y:S05]  /*bd40*/  BSYNC B1 ;  /* 0x0000000000017941 */ /* 0x000fea0003800000 */
.L_x_315:
[----:B------:R-:W-:Y:S05]  /*bd50*/  BRA `(.L_x_317) ;  /* 0xfffffff000187947 */ /* 0x000fea000383ffff */
.L_x_298:
[----:B0-----:R0:W1:Y:S02]  /*bd60*/  SYNCS.PHASECHK.TRANS64.TRYWAIT P1, [R12+URZ+0x10], R3 ;  /* 0x000010030c0075a7 */ /* 0x001064000802017f */
[----:B-1----:R-:W-:Y:S05]  /*bd70*/  @!P1 NANOSLEEP.SYNCS 0x989680 ;  /* 0x009896800000995d */ /* 0x002fea0003900000 */
[----:B------:R-:W1:Y:S02]  /*bd80*/  @!P1 SYNCS.PHASECHK.TRANS64 P1, [R12+URZ+0x10], R3 ;  /* 0x000010030c0095a7 */ /* 0x000e64000802007f */
[----:B-1----:R-:W-:Y:S05]  /*bd90*/  @!P1 BRA `(.L_x_298) ;  /* 0xfffffffc00f09947 */ /* 0x002fea000383ffff */
[----:B------:R-:W-:Y:S05]  /*bda0*/  BRA `(.L_x_318) ;  /* 0xfffffff0004c7947 */ /* 0x000fea000383ffff */
.L_x_307:
[----:B------:R-:W-:Y:S01]  /*bdb0*/  BSSY B0, `(.L_x_319) ;  /* 0x0000006000007945 */ /* 0x000fe20003800000 */
[----:B------:R-:W-:-:S07]  /*bdc0*/  IMAD.MOV.U32 R15, RZ, RZ, -0x1 ;  /* 0xffffffffff0f7424 */ /* 0x000fce00078e00ff */
[----:B------:R-:W-:Y:S05]  /*bdd0*/  WARPSYNC.COLLECTIVE R15, `(.L_x_320) ;  /* 0x000000000f0c7348 */ /* 0x000fea0003c00000 */
[----:B------:R-:W-:Y:S02]  /*bde0*/  ELECT P6, UR62, PT ;  /* 0x00000000003e782f */ /* 0x000fe400038c0000 */
[----:B------:R-:W-:Y:S01]  /*bdf0*/  MOV R14, UR62 ;  /* 0x0000003e000e7c02 */ /* 0x000fe20008000f00 */
[----:B------:R-:W-:Y:S10]  /*be00*/  ENDCOLLECTIVE ;  /* 0x000000000000791b */ /* 0x000ff40003800000 */
.L_x_320:
[----:B------:R-:W-:Y:S05]  /*be10*/  BSYNC B0 ;  /* 0x0000000000007941 */ /* 0x000fea0003800000 */
.L_x_319:
[----:B------:R-:W-:Y:S05]  /*be20*/  BRA `(.L_x_321) ;  /* 0xfffffff800e87947 */ /* 0x000fea000383ffff */
.L_x_311:
[----:B0-----:R0:W1:Y:S02]  /*be30*/  SYNCS.PHASECHK.TRANS64.TRYWAIT P0, [R7+URZ], R2 ;  /* 0x00000002070075a7 */ /* 0x001064000800017f */
[----:B-1----:R-:W-:Y:S05]  /*be40*/  @!P0 NANOSLEEP.SYNCS 0x989680 ;  /* 0x009896800000895d */ /* 0x002fea0003900000 */
[----:B------:R-:W1:Y:S02]  /*be50*/  @!P0 SYNCS.PHASECHK.TRANS64 P0, [R7+URZ], R2 ;  /* 0x00000002070085a7 */ /* 0x000e64000800007f */
[----:B-1----:R-:W-:Y:S05]  /*be60*/  @!P0 BRA `(.L_x_311) ;  /* 0xfffffffc00f08947 */ /* 0x002fea000383ffff */
[----:B------:R-:W-:Y:S05]  /*be70*/  BRA `(.L_x_322) ;  /* 0xfffffffc00247947 */ /* 0x000fea000383ffff */
.L_x_323:
[----:B------:R-:W-:-:S00]  /*be80*/  BRA `(.L_x_323) ;  /* 0xfffffffc00fc7947 */ /* 0x000fc0000383ffff */
[----:B------:R-:W-:-:S00]  /*be90*/  NOP ;  /* 0x0000000000007918 */ /* 0x000fc00000000000 */
        /* <DEDUP_REMOVED lines=14> */
.L_x_324:


//--------------------- .nv.global.init           --------------------------
	.section	.nv.global.init,"aw",@progbits
.nv.global.init:
	.type		$str$22,@object
	.size		$str$22,($str$23 - $str$22)
$str$22:
        /*0000*/ 	.byte	0x6b, 0x5f, 0x74, 0x69, 0x6c, 0x65, 0x5f, 0x63, 0x6f, 0x75, 0x6e, 0x74, 0x20, 0x3e, 0x3d, 0x20
        /*0010*/ 	.byte	0x31, 0x00
	.type		$str$23,@object
	.size		$str$23,(__unnamed_1 - $str$23)
$str$23:
        /*0012*/ 	.byte	0x2f, 0x74, 0x6d, 0x70, 0x2f, 0x63, 0x75, 0x74, 0x6c, 0x61, 0x73, 0x73, 0x5f, 0x73, 0x77, 0x65
        /*0022*/ 	.byte	0x65, 0x70, 0x5f, 0x73, 0x72, 0x63, 0x2f, 0x69, 0x6e, 0x63, 0x6c, 0x75, 0x64, 0x65, 0x2f, 0x63
        /*0032*/ 	.byte	0x75, 0x74, 0x6c, 0x61, 0x73, 0x73, 0x2f, 0x67, 0x65, 0x6d, 0x6d, 0x2f, 0x63, 0x6f, 0x6c, 0x6c
        /*0042*/ 	.byte	0x65, 0x63, 0x74, 0x69, 0x76, 0x65, 0x2f, 0x73, 0x6d, 0x39, 0x30, 0x5f, 0x6d, 0x6d, 0x61, 0x5f
        /*0052*/ 	.byte	0x74, 0x6d, 0x61, 0x5f, 0x67, 0x6d, 0x6d, 0x61, 0x5f, 0x73, 0x73, 0x5f, 0x77, 0x61, 0x72, 0x70
        /*0062*/ 	.byte	0x73, 0x70, 0x65, 0x63, 0x69, 0x61, 0x6c, 0x69, 0x7a, 0x65, 0x64, 0x2e, 0x68, 0x70, 0x70, 0x00
	.type		__unnamed_1,@object
	.size		__unnamed_1,(.L_0 - __unnamed_1)
__unnamed_1:
        /*0072*/ 	.byte	0x76, 0x6f, 0x69, 0x64, 0x20, 0x63, 0x75, 0x74, 0x6c, 0x61, 0x73, 0x73, 0x3a, 0x3a, 0x67, 0x65
        /* <DEDUP_REMOVED lines=180> */
        /*0bc2*/ 	.byte	0x65, 0x3a, 0x3a, 0x69, 0x64, 0x65, 0x6e, 0x74, 0x69, 0x74, 0x79, 0x5d, 0x00
.L_0:


//--------------------- .nv.shared._ZN7cutlass13device_kernelINS_4gemm6kernel13GemmUniversalIN4cute5tupleIJiiiiEEENS1_10collective13CollectiveMmaINS1_34MainloopSm90TmaGmmaWarpSpecializedILi2ENS5_IJNS4_1CILi4EEENSA_ILi1EEESC_EEENS1_32KernelTmaWarpSpecializedPingpongEEENS5_IJNSA_ILi64EEENSA_ILi256EEENSA_ILi128EEEEEENS_10bfloat16_tENS5_IJlSC_lEEESK_SL_NS4_8TiledMMAINS4_8MMA_AtomIJNS4_4SM904GMMA28MMA_64x256x16_F32BF16BF16_SSILNSP_5MajorE0ELSR_0ELNSP_7ScaleInE1ELSS_1EEEEEENS4_6LayoutINS5_IJSC_SC_SC_EEENS5_IJNSA_ILi0EEESX_SX_EEEEENS5_IJNS4_10UnderscoreES10_S10_EEEEENS4_13SM90_TMA_LOADENS4_14ComposedLayoutINS4_7SwizzleILi3ELi4ELi3EEENS4_18smem_ptr_flag_bitsILi16EEENSV_INS5_IJNSA_ILi8EEESG_EEENS5_IJSG_SC_EEEEEEEvNS4_8identityENS4_23SM90_TMA_LOAD_MULTICASTES1D_vS1E_EENS_8epilogue10collective6detail29Sm90TmaWarpSpecializedAdapterINS1I_15DefaultEpilogueISK_SL_SL_NS1H_6thread17LinearCombinationISK_Li1EffLNS1M_9ScaleType4KindE0ELNS_15FloatRoundStyleE2ESK_EENS1_15EpilogueDefaultEEEEEvvEEEEvNT_6ParamsE --------------------------
	.section	.nv.shared._ZN7cutlass13device_kernelINS_4gemm6kernel13GemmUniversalIN4cute5tupleIJiiiiEEENS1_10collective13CollectiveMmaINS1_34MainloopSm90TmaGmmaWarpSpecializedILi2ENS5_IJNS4_1CILi4EEENSA_ILi1EEESC_EEENS1_32KernelTmaWarpSpecializedPingpongEEENS5_IJNSA_ILi64EEENSA_ILi256EEENSA_ILi128EEEEEENS_10bfloat16_tENS5_IJlSC_lEEESK_SL_NS4_8TiledMMAINS4_8MMA_AtomIJNS4_4SM904GMMA28MMA_64x256x16_F32BF16BF16_SSILNSP_5MajorE0ELSR_0ELNSP_7ScaleInE1ELSS_1EEEEEENS4_6LayoutINS5_IJSC_SC_SC_EEENS5_IJNSA_ILi0EEESX_SX_EEEEENS5_IJNS4_10UnderscoreES10_S10_EEEEENS4_13SM90_TMA_LOADENS4_14ComposedLayoutINS4_7SwizzleILi3ELi4ELi3EEENS4_18smem_ptr_flag_bitsILi16EEENSV_INS5_IJNSA_ILi8EEESG_EEENS5_IJSG_SC_EEEEEEEvNS4_8identityENS4_23SM90_TMA_LOAD_MULTICASTES1D_vS1E_EENS_8epilogue10collective6detail29Sm90TmaWarpSpecializedAdapterINS1I_15DefaultEpilogueISK_SL_SL_NS1H_6thread17LinearCombinationISK_Li1EffLNS1M_9ScaleType4KindE0ELNS_15FloatRoundStyleE2ESK_EENS1_15EpilogueDefaultEEEEEvvEEEEvNT_6ParamsE,"aw",@nobits
	.sectionflags	@""
	.align	16
	.zero		1024


//--------------------- .nv.shared.reserved.0     --------------------------
	.section	.nv.shared.reserved.0,"aw",@nobits
	.weak		__nv_reservedSMEM_offset_0_alias
	.size		__nv_reservedSMEM_offset_0_alias, 0, 0
	.other		__nv_reservedSMEM_offset_0_alias,@"STO_CUDA_RESERVED_SHARED STV_DEFAULT"
__nv_reservedSMEM_offset_0_alias:
	.zero		0


//--------------------- .nv.global                --------------------------
	.section	.nv.global,"aw",@nobits
.nv.global:
	.type		_ZN40_INTERNAL_17fdb71d_4_k_cu_766fcc73_283754cute1_E,@object
	.size		_ZN40_INTERNAL_17fdb71d_4_k_cu_766fcc73_283754cute1_E,(_ZN40_INTERNAL_17fdb71d_4_k_cu_766fcc73_283754cuda3std3__45__cpo6cbeginE - _ZN40_INTERNAL_17fdb71d_4_k_cu_766fcc73_283754cute1_E)
_ZN40_INTERNAL_17fdb71d_4_k_cu_766fcc73_283754cute1_E:
	.zero		1
	.type		_ZN40_INTERNAL_17fdb71d_4_k_cu_766fcc73_283754cuda3std3__45__cpo6cbeginE,@object
	.size		_ZN40_INTERNAL_17fdb71d_4_k_cu_766fcc73_283754cuda3std3__45__cpo6cbeginE,(_ZN40_INTERNAL_17fdb71d_4_k_cu_766fcc73_283754cuda3std3__48in_placeE - _ZN40_INTERNAL_17fdb71d_4_k_cu_766fcc73_283754cuda3std3__45__cpo6cbeginE)
_ZN40_INTERNAL_17fdb71d_4_k_cu_766fcc73_283754cuda3std3__45__cpo6cbeginE:
	.zero		1
	.type		_ZN40_INTERNAL_17fdb71d_4_k_cu_766fcc73_283754cuda3std3__48in_placeE,@object
	.size		_ZN40_INTERNAL_17fdb71d_4_k_cu_766fcc73_283754cuda3std3__48in_placeE,(_ZN40_INTERNAL_17fdb71d_4_k_cu_766fcc73_283754cuda3std6ranges3__45__cpo9iter_moveE - _ZN40_INTERNAL_17fdb71d_4_k_cu_766fcc73_283754cuda3std3__48in_placeE)
_ZN40_INTERNAL_17fdb71d_4_k_cu_766fcc73_283754cuda3std3__48in_placeE:
	.zero		1
	.type		_ZN40_INTERNAL_17fdb71d_4_k_cu_766fcc73_283754cuda3std6ranges3__45__cpo9iter_moveE,@object
	.size		_ZN40_INTERNAL_17fdb71d_4_k_cu_766fcc73_283754cuda3std6ranges3__45__cpo9iter_moveE,(_ZN40_INTERNAL_17fdb71d_4_k_cu_766fcc73_283754cuda3std3__45__cpo5beginE - _ZN40_INTERNAL_17fdb71d_4_k_cu_766fcc73_283754cuda3std6ranges3__45__cpo9iter_moveE)
_ZN40_INTERNAL_17fdb71d_4_k_cu_766fcc73_283754cuda3std6ranges3__45__cpo9iter_moveE:
	.zero		1
	.type		_ZN40_INTERNAL_17fdb71d_4_k_cu_766fcc73_283754cuda3std3__45__cpo5beginE,@object
	.size		_ZN40_INTERNAL_17fdb71d_4_k_cu_766fcc73_283754cuda3std3__45__cpo5beginE,(_ZN40_INTERNAL_17fdb71d_4_k_cu_766fcc73_283754cuda3std3__442_GLOBAL__N__17fdb71d_4_k_cu_766fcc73_283756ignoreE - _ZN40_INTERNAL_17fdb71d_4_k_cu_766fcc73_283754cuda3std3__45__cpo5beginE)
_ZN40_INTERNAL_17fdb71d_4_k_cu_766fcc73_283754cuda3std3__45__cpo5beginE:
	.zero		1
	.type		_ZN40_INTERNAL_17fdb71d_4_k_cu_766fcc73_283754cuda3std3__442_GLOBAL__N__17fdb71d_4_k_cu_766fcc73_283756ignoreE,@object
	.size		_ZN40_INTERNAL_17fdb71d_4_k_cu_766fcc73_283754cuda3std3__442_GLOBAL__N__17fdb71d_4_k_cu_766fcc73_283756ignoreE,(_ZN40_INTERNAL_17fdb71d_4_k_cu_766fcc73_283754cute7productE - _ZN40_INTERNAL_17fdb71d_4_k_cu_766fcc73_283754cuda3std3__442_GLOBAL__N__17fdb71d_4_k_cu_766fcc73_283756ignoreE)
_ZN40_INTERNAL_17fdb71d_4_k_cu_766fcc73_283754cuda3std3__442_GLOBAL__N__17fdb71d_4_k_cu_766fcc73_283756ignoreE:
	.zero		1
	.type		_ZN40_INTERNAL_17fdb71d_4_k_cu_766fcc73_283754cute7productE,@object
	.size		_ZN40_INTERNAL_17fdb71d_4_k_cu_766fcc73_283754cute7productE,(_ZN40_INTERNAL_17fdb71d_4_k_cu_766fcc73_283754cuda3std3__45__cpo3endE - _ZN40_INTERNAL_17fdb71d_4_k_cu_766fcc73_283754cute7productE)
_ZN40_INTERNAL_17fdb71d_4_k_cu_766fcc73_283754cute7productE:
	.zero		1
	.type		_ZN40_INTERNAL_17fdb71d_4_k_cu_766fcc73_283754cuda3std3__45__cpo3endE,@object
	.size		_ZN40_INTERNAL_17fdb71d_4_k_cu_766fcc73_283754cuda3std3__45__cpo3endE,(_ZN40_INTERNAL_17fdb71d_4_k_cu_766fcc73_283754cuda3std3__419piecewise_constructE - _ZN40_INTERNAL_17fdb71d_4_k_cu_766fcc73_283754cuda3std3__45__cpo3endE)
_ZN40_INTERNAL_17fdb71d_4_k_cu_766fcc73_283754cuda3std3__45__cpo3endE:
	.zero		1
	.type		_ZN40_INTERNAL_17fdb71d_4_k_cu_766fcc73_283754cuda3std3__419piecewise_constructE,@object
	.size		_ZN40_INTERNAL_17fdb71d_4_k_cu_766fcc73_283754cuda3std3__419piecewise_constructE,(_ZN40_INTERNAL_17fdb71d_4_k_cu_766fcc73_283754cuda3std3__45__cpo4cendE - _ZN40_INTERNAL_17fdb71d_4_k_cu_766fcc73_283754cuda3std3__419piecewise_constructE)
_ZN40_INTERNAL_17fdb71d_4_k_cu_766fcc73_283754cuda3std3__419piecewise_constructE:
	.zero		1
	.type		_ZN40_INTERNAL_17fdb71d_4_k_cu_766fcc73_283754cuda3std3__45__cpo4cendE,@object
	.size		_ZN40_INTERNAL_17fdb71d_4_k_cu_766fcc73_283754cuda3std3__45__cpo4cendE,(_ZN40_INTERNAL_17fdb71d_4_k_cu_766fcc73_283754cuda3std6ranges3__45__cpo4swapE - _ZN40_INTERNAL_17fdb71d_4_k_cu_766fcc73_283754cuda3std3__45__cpo4cendE)
_ZN40_INTERNAL_17fdb71d_4_k_cu_766fcc73_283754cuda3std3__45__cpo4cendE:
	.zero		1
	.type		_ZN40_INTERNAL_17fdb71d_4_k_cu_766fcc73_283754cuda3std6ranges3__45__cpo4swapE,@object
	.size		_ZN40_INTERNAL_17fdb71d_4_k_cu_766fcc73_283754cuda3std6ranges3__45__cpo4swapE,(.L_8 - _ZN40_INTERNAL_17fdb71d_4_k_cu_766fcc73_283754cuda3std6ranges3__45__cpo4swapE)
_ZN40_INTERNAL_17fdb71d_4_k_cu_766fcc73_283754cuda3std6ranges3__45__cpo4swapE:
	.zero		1
.L_8:


//--------------------- .nv.constant0._ZN7cutlass13device_kernelINS_4gemm6kernel13GemmUniversalIN4cute5tupleIJiiiiEEENS1_10collective13CollectiveMmaINS1_34MainloopSm90TmaGmmaWarpSpecializedILi2ENS5_IJNS4_1CILi4EEENSA_ILi1EEESC_EEENS1_32KernelTmaWarpSpecializedPingpongEEENS5_IJNSA_ILi64EEENSA_ILi256EEENSA_ILi128EEEEEENS_10bfloat16_tENS5_IJlSC_lEEESK_SL_NS4_8TiledMMAINS4_8MMA_AtomIJNS4_4SM904GMMA28MMA_64x256x16_F32BF16BF16_SSILNSP_5MajorE0ELSR_0ELNSP_7ScaleInE1ELSS_1EEEEEENS4_6LayoutINS5_IJSC_SC_SC_EEENS5_IJNSA_ILi0EEESX_SX_EEEEENS5_IJNS4_10UnderscoreES10_S10_EEEEENS4_13SM90_TMA_LOADENS4_14ComposedLayoutINS4_7SwizzleILi3ELi4ELi3EEENS4_18smem_ptr_flag_bitsILi16EEENSV_INS5_IJNSA_ILi8EEESG_EEENS5_IJSG_SC_EEEEEEEvNS4_8identityENS4_23SM90_TMA_LOAD_MULTICASTES1D_vS1E_EENS_8epilogue10collective6detail29Sm90TmaWarpSpecializedAdapterINS1I_15DefaultEpilogueISK_SL_SL_NS1H_6thread17LinearCombinationISK_Li1EffLNS1M_9ScaleType4KindE0ELNS_15FloatRoundStyleE2ESK_EENS1_15EpilogueDefaultEEEEEvvEEEEvNT_6ParamsE --------------------------
	.section	.nv.constant0._ZN7cutlass13device_kernelINS_4gemm6kernel13GemmUniversalIN4cute5tupleIJiiiiEEENS1_10collective13CollectiveMmaINS1_34MainloopSm90TmaGmmaWarpSpecializedILi2ENS5_IJNS4_1CILi4EEENSA_ILi1EEESC_EEENS1_32KernelTmaWarpSpecializedPingpongEEENS5_IJNSA_ILi64EEENSA_ILi256EEENSA_ILi128EEEEEENS_10bfloat16_tENS5_IJlSC_lEEESK_SL_NS4_8TiledMMAINS4_8MMA_AtomIJNS4_4SM904GMMA28MMA_64x256x16_F32BF16BF16_SSILNSP_5MajorE0ELSR_0ELNSP_7ScaleInE1ELSS_1EEEEEENS4_6LayoutINS5_IJSC_SC_SC_EEENS5_IJNSA_ILi0EEESX_SX_EEEEENS5_IJNS4_10UnderscoreES10_S10_EEEEENS4_13SM90_TMA_LOADENS4_14ComposedLayoutINS4_7SwizzleILi3ELi4ELi3EEENS4_18smem_ptr_flag_bitsILi16EEENSV_INS5_IJNSA_ILi8EEESG_EEENS5_IJSG_SC_EEEEEEEvNS4_8identityENS4_23SM90_TMA_LOAD_MULTICASTES1D_vS1E_EENS_8epilogue10collective6detail29Sm90TmaWarpSpecializedAdapterINS1I_15DefaultEpilogueISK_SL_SL_NS1H_6thread17LinearCombinationISK_Li1EffLNS1M_9ScaleType4KindE0ELNS_15FloatRoundStyleE2ESK_EENS1_15EpilogueDefaultEEEEEvvEEEEvNT_6ParamsE,"a",@progbits
	.sectionflags	@""
	.align	4
.nv.constant0._ZN7cutlass13device_kernelINS_4gemm6kernel13GemmUniversalIN4cute5tupleIJiiiiEEENS1_10collective13CollectiveMmaINS1_34MainloopSm90TmaGmmaWarpSpecializedILi2ENS5_IJNS4_1CILi4EEENSA_ILi1EEESC_EEENS1_32KernelTmaWarpSpecializedPingpongEEENS5_IJNSA_ILi64EEENSA_ILi256EEENSA_ILi128EEEEEENS_10bfloat16_tENS5_IJlSC_lEEESK_SL_NS4_8TiledMMAINS4_8MMA_AtomIJNS4_4SM904GMMA28MMA_64x256x16_F32BF16BF16_SSILNSP_5MajorE0ELSR_0ELNSP_7ScaleInE1ELSS_1EEEEEENS4_6LayoutINS5_IJSC_SC_SC_EEENS5_IJNSA_ILi0EEESX_SX_EEEEENS5_IJNS4_10UnderscoreES10_S10_EEEEENS4_13SM90_TMA_LOADENS4_14ComposedLayoutINS4_7SwizzleILi3ELi4ELi3EEENS4_18smem_ptr_flag_bitsILi16EEENSV_INS5_IJNSA_ILi8EEESG_EEENS5_IJSG_SC_EEEEEEEvNS4_8identityENS4_23SM90_TMA_LOAD_MULTICASTES1D_vS1E_EENS_8epilogue10collective6detail29Sm90TmaWarpSpecializedAdapterINS1I_15DefaultEpilogueISK_SL_SL_NS1H_6thread17LinearCombinationISK_Li1EffLNS1M_9ScaleType4KindE0ELNS_15FloatRoundStyleE2ESK_EENS1_15EpilogueDefaultEEEEEvvEEEEvNT_6ParamsE:
	.zero		1664


//--------------------- SYMBOLS --------------------------

	.type		.nv.reservedSmem.offset0,@object
	.size		.nv.reservedSmem.offset0,0x4
	.type		__assertfail,@function
